	.target	sm_90a

	.elftype	@"ET_EXEC"


//--------------------- .note.nv.tkinfo           --------------------------
	.section	.note.nv.tkinfo,"",@"SHT_NOTE"
	.sectionflags	@"SHF_NOTE_NV_TKINFO"
	.tkinfo
        /*0018*/ 	.word	0x00000002
        /*0030*/ 	.string	""
        /*0030*/ 	.string	"ptxas"
        /*0030*/ 	.string	"Cuda compilation tools, release 13.0, V13.0.88"
        /*0030*/ 	.string	"Build cuda_13.0.r13.0/compiler.36424714_0"
        /*0030*/ 	.string	"-arch sm_90a -m 64 "



//--------------------- .note.nv.cuinfo           --------------------------
	.section	.note.nv.cuinfo,"",@"SHT_NOTE"
	.sectionflags	@"SHF_NOTE_NV_CUINFO"
        /*0018*/ 	.short	0x0002
        /*001a*/ 	.short	0x005a
        /*001c*/ 	.short	0x0082
	.zero		2


//--------------------- .nv.info                  --------------------------
	.section	.nv.info,"",@"SHT_CUDA_INFO"
	.align	4


	//----- nvinfo : EIATTR_REGCOUNT
	.align		4
        /*0000*/ 	.byte	0x04, 0x2f
        /*0002*/ 	.short	(.L_15 - .L_14)
	.align		4
.L_14:
        /*0004*/ 	.word	index@(_ZN7cutlass13device_kernelINS_4gemm6kernel13GemmUniversalIN4cute5tupleIJiiiiEEENS1_10collective13CollectiveMmaINS1_34MainloopSm90TmaGmmaWarpSpecializedILi7ENS5_IJNS4_1CILi1EEESB_SB_EEENS1_35KernelTmaWarpSpecializedCooperativeEEENS5_IJNSA_ILi256EEENSA_ILi224EEENSA_ILi32EEEEEENS_6half_tENS5_IJlSB_lEEESJ_SK_NS4_8TiledMMAINS4_8MMA_AtomIJNS4_4SM904GMMA25MMA_64x32x16_F32F16F16_SSILNSO_5MajorE0ELSQ_0ELNSO_7ScaleInE1ELSR_1EEEEEENS4_6LayoutINS5_IJNSA_ILi2EEESB_SB_EEENS5_IJSB_NSA_ILi0EEESX_EEEEENS5_IJNS4_10UnderscoreES10_S10_EEEEENS4_13SM90_TMA_LOADENS4_14ComposedLayoutINS4_7SwizzleILi2ELi4ELi3EEENS4_18smem_ptr_flag_bitsILi16EEENSU_INS5_IJNSA_ILi8EEESH_EEENS5_IJSH_SB_EEEEEEEvNS4_8identityES13_S1D_vS1E_EENS_8epilogue10collective6detail29Sm90TmaWarpSpecializedAdapterINS1H_15DefaultEpilogueISJ_SK_SK_NS1G_6thread17LinearCombinationISJ_Li1EffLNS1L_9ScaleType4KindE0ELNS_15FloatRoundStyleE2ESJ_EENS1_15EpilogueDefaultEEEEEvvEEEEvNT_6ParamsE)
        /*0008*/ 	.word	0x000000a8


	//----- nvinfo : EIATTR_FRAME_SIZE
	.align		4
.L_15:
        /*000c*/ 	.byte	0x04, 0x11
        /*000e*/ 	.short	(.L_17 - .L_16)
	.align		4
.L_16:
        /*0010*/ 	.word	index@(_ZN7cutlass13device_kernelINS_4gemm6kernel13GemmUniversalIN4cute5tupleIJiiiiEEENS1_10collective13CollectiveMmaINS1_34MainloopSm90TmaGmmaWarpSpecializedILi7ENS5_IJNS4_1CILi1EEESB_SB_EEENS1_35KernelTmaWarpSpecializedCooperativeEEENS5_IJNSA_ILi256EEENSA_ILi224EEENSA_ILi32EEEEEENS_6half_tENS5_IJlSB_lEEESJ_SK_NS4_8TiledMMAINS4_8MMA_AtomIJNS4_4SM904GMMA25MMA_64x32x16_F32F16F16_SSILNSO_5MajorE0ELSQ_0ELNSO_7ScaleInE1ELSR_1EEEEEENS4_6LayoutINS5_IJNSA_ILi2EEESB_SB_EEENS5_IJSB_NSA_ILi0EEESX_EEEEENS5_IJNS4_10UnderscoreES10_S10_EEEEENS4_13SM90_TMA_LOADENS4_14ComposedLayoutINS4_7SwizzleILi2ELi4ELi3EEENS4_18smem_ptr_flag_bitsILi16EEENSU_INS5_IJNSA_ILi8EEESH_EEENS5_IJSH_SB_EEEEEEEvNS4_8identityES13_S1D_vS1E_EENS_8epilogue10collective6detail29Sm90TmaWarpSpecializedAdapterINS1H_15DefaultEpilogueISJ_SK_SK_NS1G_6thread17LinearCombinationISJ_Li1EffLNS1L_9ScaleType4KindE0ELNS_15FloatRoundStyleE2ESJ_EENS1_15EpilogueDefaultEEEEEvvEEEEvNT_6ParamsE)
        /*0014*/ 	.word	0x000000c0


	//----- nvinfo : EIATTR_MIN_STACK_SIZE
	.align		4
.L_17:
        /*0018*/ 	.byte	0x04, 0x12
        /*001a*/ 	.short	(.L_19 - .L_18)
	.align		4
.L_18:
        /*001c*/ 	.word	index@(_ZN7cutlass13device_kernelINS_4gemm6kernel13GemmUniversalIN4cute5tupleIJiiiiEEENS1_10collective13CollectiveMmaINS1_34MainloopSm90TmaGmmaWarpSpecializedILi7ENS5_IJNS4_1CILi1EEESB_SB_EEENS1_35KernelTmaWarpSpecializedCooperativeEEENS5_IJNSA_ILi256EEENSA_ILi224EEENSA_ILi32EEEEEENS_6half_tENS5_IJlSB_lEEESJ_SK_NS4_8TiledMMAINS4_8MMA_AtomIJNS4_4SM904GMMA25MMA_64x32x16_F32F16F16_SSILNSO_5MajorE0ELSQ_0ELNSO_7ScaleInE1ELSR_1EEEEEENS4_6LayoutINS5_IJNSA_ILi2EEESB_SB_EEENS5_IJSB_NSA_ILi0EEESX_EEEEENS5_IJNS4_10UnderscoreES10_S10_EEEEENS4_13SM90_TMA_LOADENS4_14ComposedLayoutINS4_7SwizzleILi2ELi4ELi3EEENS4_18smem_ptr_flag_bitsILi16EEENSU_INS5_IJNSA_ILi8EEESH_EEENS5_IJSH_SB_EEEEEEEvNS4_8identityES13_S1D_vS1E_EENS_8epilogue10collective6detail29Sm90TmaWarpSpecializedAdapterINS1H_15DefaultEpilogueISJ_SK_SK_NS1G_6thread17LinearCombinationISJ_Li1EffLNS1L_9ScaleType4KindE0ELNS_15FloatRoundStyleE2ESJ_EENS1_15EpilogueDefaultEEEEEvvEEEEvNT_6ParamsE)
        /*0020*/ 	.word	0x000000c0
.L_19:


//--------------------- .nv.compat                --------------------------
	.section	.nv.compat,"",@"SHT_CUDA_COMPAT_INFO"
	.align	4
        /*0000*/ 	.byte	0x02, 0x09, 0x01, 0x00, 0x02, 0x02, 0x04, 0x00, 0x02, 0x05, 0x05, 0x00, 0x03, 0x07, 0x01, 0x01
        /*0010*/ 	.byte	0x02, 0x03, 0x01, 0x00, 0x02, 0x06, 0x01, 0x00, 0x04, 0x0b, 0x08, 0x00, 0x00, 0x00, 0x00, 0x00
        /*0020*/ 	.byte	0x00, 0x00, 0x00, 0x00


//--------------------- .nv.info._ZN7cutlass13device_kernelINS_4gemm6kernel13GemmUniversalIN4cute5tupleIJiiiiEEENS1_10collective13CollectiveMmaINS1_34MainloopSm90TmaGmmaWarpSpecializedILi7ENS5_IJNS4_1CILi1EEESB_SB_EEENS1_35KernelTmaWarpSpecializedCooperativeEEENS5_IJNSA_ILi256EEENSA_ILi224EEENSA_ILi32EEEEEENS_6half_tENS5_IJlSB_lEEESJ_SK_NS4_8TiledMMAINS4_8MMA_AtomIJNS4_4SM904GMMA25MMA_64x32x16_F32F16F16_SSILNSO_5MajorE0ELSQ_0ELNSO_7ScaleInE1ELSR_1EEEEEENS4_6LayoutINS5_IJNSA_ILi2EEESB_SB_EEENS5_IJSB_NSA_ILi0EEESX_EEEEENS5_IJNS4_10UnderscoreES10_S10_EEEEENS4_13SM90_TMA_LOADENS4_14ComposedLayoutINS4_7SwizzleILi2ELi4ELi3EEENS4_18smem_ptr_flag_bitsILi16EEENSU_INS5_IJNSA_ILi8EEESH_EEENS5_IJSH_SB_EEEEEEEvNS4_8identityES13_S1D_vS1E_EENS_8epilogue10collective6detail29Sm90TmaWarpSpecializedAdapterINS1H_15DefaultEpilogueISJ_SK_SK_NS1G_6thread17LinearCombinationISJ_Li1EffLNS1L_9ScaleType4KindE0ELNS_15FloatRoundStyleE2ESJ_EENS1_15EpilogueDefaultEEEEEvvEEEEvNT_6ParamsE --------------------------
	.section	.nv.info._ZN7cutlass13device_kernelINS_4gemm6kernel13GemmUniversalIN4cute5tupleIJiiiiEEENS1_10collective13CollectiveMmaINS1_34MainloopSm90TmaGmmaWarpSpecializedILi7ENS5_IJNS4_1CILi1EEESB_SB_EEENS1_35KernelTmaWarpSpecializedCooperativeEEENS5_IJNSA_ILi256EEENSA_ILi224EEENSA_ILi32EEEEEENS_6half_tENS5_IJlSB_lEEESJ_SK_NS4_8TiledMMAINS4_8MMA_AtomIJNS4_4SM904GMMA25MMA_64x32x16_F32F16F16_SSILNSO_5MajorE0ELSQ_0ELNSO_7ScaleInE1ELSR_1EEEEEENS4_6LayoutINS5_IJNSA_ILi2EEESB_SB_EEENS5_IJSB_NSA_ILi0EEESX_EEEEENS5_IJNS4_10UnderscoreES10_S10_EEEEENS4_13SM90_TMA_LOADENS4_14ComposedLayoutINS4_7SwizzleILi2ELi4ELi3EEENS4_18smem_ptr_flag_bitsILi16EEENSU_INS5_IJNSA_ILi8EEESH_EEENS5_IJSH_SB_EEEEEEEvNS4_8identityES13_S1D_vS1E_EENS_8epilogue10collective6detail29Sm90TmaWarpSpecializedAdapterINS1H_15DefaultEpilogueISJ_SK_SK_NS1G_6thread17LinearCombinationISJ_Li1EffLNS1L_9ScaleType4KindE0ELNS_15FloatRoundStyleE2ESJ_EENS1_15EpilogueDefaultEEEEEvvEEEEvNT_6ParamsE,"",@"SHT_CUDA_INFO"
	.sectionflags	@""
	.align	4


	//----- nvinfo : EIATTR_CUDA_API_VERSION
	.align		4
        /*0000*/ 	.byte	0x04, 0x37
        /*0002*/ 	.short	(.L_21 - .L_20)
.L_20:
        /*0004*/ 	.word	0x00000082


	//----- nvinfo : EIATTR_KPARAM_INFO
	.align		4
.L_21:
        /*0008*/ 	.byte	0x04, 0x17
        /*000a*/ 	.short	(.L_23 - .L_22)
.L_22:
        /*000c*/ 	.word	0x00000000
        /*0010*/ 	.short	0x0000
        /*0012*/ 	.short	0x0070
        /*0014*/ 	.byte	0x00, 0xf0, 0x01, 0x10


	//----- nvinfo : EIATTR_SPARSE_MMA_MASK
	.align		4
.L_23:
        /*0018*/ 	.byte	0x03, 0x50
        /*001a*/ 	.short	0x0000


	//----- nvinfo : EIATTR_MAXREG_COUNT
	.align		4
        /*001c*/ 	.byte	0x03, 0x1b
        /*001e*/ 	.short	0x00a8


	//----- nvinfo : EIATTR_NUM_BARRIERS
	.align		4
        /*0020*/ 	.byte	0x02, 0x4c
        /*0022*/ 	.byte	0x01
	.zero		1


	//----- nvinfo : EIATTR_EXTERNS
	.align		4
        /*0024*/ 	.byte	0x04, 0x0f
        /*0026*/ 	.short	(.L_25 - .L_24)


	//   ....[0]....
	.align		4
.L_24:
        /*0028*/ 	.word	index@(__assertfail)


	//----- nvinfo : EIATTR_ANNOTATIONS
	.align		4
.L_25:
        /*002c*/ 	.byte	0x04, 0x55
        /*002e*/ 	.short	(.L_27 - .L_26)


	//   ....[0]....
.L_26:
        /*0030*/ 	.word	0x00000001
        /*0034*/ 	.byte	0xf0, 0x06, 0x00, 0x00, 0x01, 0x00, 0x00, 0x00, 0x10, 0x07, 0x00, 0x00, 0x01, 0x00, 0x00, 0x00
        /* <DEDUP_REMOVED lines=72> */
        /*04c4*/ 	.byte	0x60, 0x2f, 0x01, 0x00, 0x01, 0x00, 0x00, 0x00, 0x80, 0x2f, 0x01, 0x00


	//----- nvinfo : EIATTR_MERCURY_ISA_VERSION
	.align		4
.L_27:
        /*04d0*/ 	.byte	0x03, 0x5f
        /*04d2*/ 	.short	0x0101


	//----- nvinfo : EIATTR_INT_WARP_WIDE_INSTR_OFFSETS
	.align		4
        /*04d4*/ 	.byte	0x04, 0x31
        /*04d6*/ 	.short	(.L_29 - .L_28)


	//   ....[0]....
.L_28:
        /*04d8*/ 	.word	0x00000560


	//   ....[1]....
        /*04dc*/ 	.word	0x00000570


	//   ....[2]....
        /*04e0*/ 	.word	0x00000600


	//----- nvinfo : EIATTR_COOP_GROUP_MASK_REGIDS
	.align		4
.L_29:
        /*04e4*/ 	.byte	0x04, 0x29
        /*04e6*/ 	.short	(.L_31 - .L_30)


	//   ....[0]....
.L_30:
        /*04e8*/ 	.word	0xffffffff


	//   ....[1]....
        /*04ec*/ 	.word	0xffffffff


	//   ....[2]....
        /*04f0*/ 	.word	0xffffffff


	//   ....[3]....
        /*04f4*/ 	.word	0xffffffff


	//   ....[4]....
        /*04f8*/ 	.word	0xffffffff


	//----- nvinfo : EIATTR_COOP_GROUP_INSTR_OFFSETS
	.align		4
.L_31:
        /*04fc*/ 	.byte	0x04, 0x28
        /*04fe*/ 	.short	(.L_33 - .L_32)


	//   ....[0]....
.L_32:
        /*0500*/ 	.word	0x00000070


	//   ....[1]....
        /*0504*/ 	.word	0x00000080


	//   ....[2]....
        /*0508*/ 	.word	0x000001a0


	//   ....[3]....
        /*050c*/ 	.word	0x00000410


	//   ....[4]....
        /*0510*/ 	.word	0x000011d0


	//----- nvinfo : EIATTR_REG_RECONFIG
	.align		4
.L_33:
        /*0514*/ 	.byte	0x01, 0x54
	.zero		2


	//----- nvinfo : EIATTR_SYSCALL_OFFSETS
	.align		4
        /*0518*/ 	.byte	0x04, 0x46
        /*051a*/ 	.short	(.L_35 - .L_34)


	//   ....[0]....
.L_34:
        /*051c*/ 	.word	0x00001380


	//----- nvinfo : EIATTR_MBARRIER_INSTR_OFFSETS
	.align		4
.L_35:
        /*0520*/ 	.byte	0x04, 0x39
        /*0522*/ 	.short	(.L_37 - .L_36)


	//   ....[0]....
.L_36:
        /*0524*/ 	.word	0x00000320
        /*0528*/ 	.word	0x000000ff
        /*052c*/ 	.word	0x00000000
        /*0530*/ 	.short	0x0100
        /*0532*/ 	.byte	0x08
	.zero		1


	//   ....[1]....
        /*0534*/ 	.word	0x00000330
        /*0538*/ 	.word	0x000000ff
        /*053c*/ 	.word	0x00000038
        /*0540*/ 	.short	0x0100
        /*0542*/ 	.byte	0x08
	.zero		1


	//   ....[2]....
        /*0544*/ 	.word	0x00000340
        /*0548*/ 	.word	0x000000ff
        /*054c*/ 	.word	0x00000008
        /*0550*/ 	.short	0x0100
        /*0552*/ 	.byte	0x08
	.zero		1


	//   ....[3]....
        /*0554*/ 	.word	0x00000350
        /*0558*/ 	.word	0x000000ff
        /*055c*/ 	.word	0x00000040
        /*0560*/ 	.short	0x0100
        /*0562*/ 	.byte	0x08
	.zero		1


	//   ....[4]....
        /*0564*/ 	.word	0x00000360
        /*0568*/ 	.word	0x000000ff
        /*056c*/ 	.word	0x00000010
        /*0570*/ 	.short	0x0100
        /*0572*/ 	.byte	0x08
	.zero		1


	//   ....[5]....
        /*0574*/ 	.word	0x00000370
        /*0578*/ 	.word	0x000000ff
        /*057c*/ 	.word	0x00000048
        /*0580*/ 	.short	0x0100
        /*0582*/ 	.byte	0x08
	.zero		1


	//   ....[6]....
        /*0584*/ 	.word	0x00000380
        /*0588*/ 	.word	0x000000ff
        /*058c*/ 	.word	0x00000018
        /*0590*/ 	.short	0x0100
        /*0592*/ 	.byte	0x08
	.zero		1


	//   ....[7]....
        /*0594*/ 	.word	0x00000390
        /*0598*/ 	.word	0x000000ff
        /*059c*/ 	.word	0x00000050
        /*05a0*/ 	.short	0x0100
        /*05a2*/ 	.byte	0x08
	.zero		1


	//   ....[8]....
        /*05a4*/ 	.word	0x000003a0
        /*05a8*/ 	.word	0x000000ff
        /*05ac*/ 	.word	0x00000020
        /*05b0*/ 	.short	0x0100
        /*05b2*/ 	.byte	0x08
	.zero		1


	//   ....[9]....
        /*05b4*/ 	.word	0x000003b0
        /*05b8*/ 	.word	0x000000ff
        /*05bc*/ 	.word	0x00000058
        /*05c0*/ 	.short	0x0100
        /*05c2*/ 	.byte	0x08
	.zero		1


	//   ....[10]....
        /*05c4*/ 	.word	0x000003c0
        /*05c8*/ 	.word	0x000000ff
        /*05cc*/ 	.word	0x00000028
        /*05d0*/ 	.short	0x0100
        /*05d2*/ 	.byte	0x08
	.zero		1


	//   ....[11]....
        /*05d4*/ 	.word	0x000003d0
        /*05d8*/ 	.word	0x000000ff
        /*05dc*/ 	.word	0x00000060
        /*05e0*/ 	.short	0x0100
        /*05e2*/ 	.byte	0x08
	.zero		1


	//   ....[12]....
        /*05e4*/ 	.word	0x000003e0
        /*05e8*/ 	.word	0x000000ff
        /*05ec*/ 	.word	0x00000030
        /*05f0*/ 	.short	0x0100
        /*05f2*/ 	.byte	0x08
	.zero		1


	//   ....[13]....
        /*05f4*/ 	.word	0x000003f0
        /*05f8*/ 	.word	0x000000ff
        /*05fc*/ 	.word	0x00000068
        /*0600*/ 	.short	0x0100
        /*0602*/ 	.byte	0x08
	.zero		1


	//   ....[14]....
        /*0604*/ 	.word	0x00000680
        /*0608*/ 	.word	0x000000ff
        /*060c*/ 	.word	0x00000080
        /*0610*/ 	.short	0x0100
        /*0612*/ 	.byte	0x10
	.zero		1


	//   ....[15]....
        /*0614*/ 	.word	0x00000720
        /*0618*/ 	.word	0x000000ff
        /*061c*/ 	.word	0x00000088
        /*0620*/ 	.short	0x0100
        /*0622*/ 	.byte	0x10
	.zero		1


	//   ....[16]....
        /*0624*/ 	.word	0x00001420
        /*0628*/ 	.word	0x00000003
        /*062c*/ 	.word	0x00000000
        /*0630*/ 	.short	0x010a
        /*0632*/ 	.byte	0x3f
	.zero		1


	//   ....[17]....
        /*0634*/ 	.word	0x00001460
        /*0638*/ 	.word	0x00000003
        /*063c*/ 	.word	0x00000000
        /*0640*/ 	.short	0x010a
        /*0642*/ 	.byte	0x3f
	.zero		1


	//   ....[18]....
        /*0644*/ 	.word	0x00002470
        /*0648*/ 	.word	0x000000ff
        /*064c*/ 	.word	0x00000000
        /*0650*/ 	.short	0x010a
        /*0652*/ 	.byte	0x04
	.zero		1


	//   ....[19]....
        /*0654*/ 	.word	0x000024b0
        /*0658*/ 	.word	0x000000ff
        /*065c*/ 	.word	0x00000000
        /*0660*/ 	.short	0x010a
        /*0662*/ 	.byte	0x04
	.zero		1


	//   ....[20]....
        /*0664*/ 	.word	0x000034c0
        /*0668*/ 	.word	0x000000ff
        /*066c*/ 	.word	0x00000000
        /*0670*/ 	.short	0x0101
        /*0672*/ 	.byte	0x04
	.zero		1


	//   ....[21]....
        /*0674*/ 	.word	0x000036a0
        /*0678*/ 	.word	0x00000004
        /*067c*/ 	.word	0x00000000
        /*0680*/ 	.short	0x0101
        /*0682*/ 	.byte	0x3f
	.zero		1


	//   ....[22]....
        /*0684*/ 	.word	0x00012ae0
        /*0688*/ 	.word	0x0000000c
        /*068c*/ 	.word	0x00000038
        /*0690*/ 	.short	0x010a
        /*0692*/ 	.byte	0x3f
	.zero		1


	//   ....[23]....
        /*0694*/ 	.word	0x00012e90
        /*0698*/ 	.word	0x00000003
        /*069c*/ 	.word	0x00000088
        /*06a0*/ 	.short	0x0101
        /*06a2*/ 	.byte	0x3f
	.zero		1


	//   ....[24]....
        /*06a4*/ 	.word	0x00013680
        /*06a8*/ 	.word	0x00000005
        /*06ac*/ 	.word	0x00000000
        /*06b0*/ 	.short	0x010a
        /*06b2*/ 	.byte	0x3f
	.zero		1


	//   ....[25]....
        /*06b4*/ 	.word	0x00013710
        /*06b8*/ 	.word	0x00000007
        /*06bc*/ 	.word	0x00000000
        /*06c0*/ 	.short	0x010a
        /*06c2*/ 	.byte	0x3f
	.zero		1


	//   ....[26]....
        /*06c4*/ 	.word	0x000137a0
        /*06c8*/ 	.word	0x00000007
        /*06cc*/ 	.word	0x00000000
        /*06d0*/ 	.short	0x010a
        /*06d2*/ 	.byte	0x3f
	.zero		1


	//   ....[27]....
        /*06d4*/ 	.word	0x00013830
        /*06d8*/ 	.word	0x00000007
        /*06dc*/ 	.word	0x00000000
        /*06e0*/ 	.short	0x010a
        /*06e2*/ 	.byte	0x3f
	.zero		1


	//   ....[28]....
        /*06e4*/ 	.word	0x000138c0
        /*06e8*/ 	.word	0x00000007
        /*06ec*/ 	.word	0x00000000
        /*06f0*/ 	.short	0x010a
        /*06f2*/ 	.byte	0x3f
	.zero		1


	//   ....[29]....
        /*06f4*/ 	.word	0x00013950
        /*06f8*/ 	.word	0x00000007
        /*06fc*/ 	.word	0x00000000
        /*0700*/ 	.short	0x010a
        /*0702*/ 	.byte	0x3f
	.zero		1


	//   ....[30]....
        /*0704*/ 	.word	0x000139e0
        /*0708*/ 	.word	0x00000003
        /*070c*/ 	.word	0x00000000
        /*0710*/ 	.short	0x010a
        /*0712*/ 	.byte	0x3f
	.zero		1


	//   ....[31]....
        /*0714*/ 	.word	0x00013a40
        /*0718*/ 	.word	0x00000003
        /*071c*/ 	.word	0x00000000
        /*0720*/ 	.short	0x010a
        /*0722*/ 	.byte	0x3f
	.zero		1


	//   ....[32]....
        /*0724*/ 	.word	0x00013aa0
        /*0728*/ 	.word	0x00000005
        /*072c*/ 	.word	0x00000000
        /*0730*/ 	.short	0x010a
        /*0732*/ 	.byte	0x3f
	.zero		1


	//   ....[33]....
        /*0734*/ 	.word	0x00013b70
        /*0738*/ 	.word	0x0000000c
        /*073c*/ 	.word	0x00000038
        /*0740*/ 	.short	0x010a
        /*0742*/ 	.byte	0x3f
	.zero		1


	//   ....[34]....
        /*0744*/ 	.word	0x00013c40
        /*0748*/ 	.word	0x00000005
        /*074c*/ 	.word	0x00000000
        /*0750*/ 	.short	0x010a
        /*0752*/ 	.byte	0x3f
	.zero		1


	//   ....[35]....
        /*0754*/ 	.word	0x00013c90
        /*0758*/ 	.word	0x00000007
        /*075c*/ 	.word	0x00000000
        /*0760*/ 	.short	0x010a
        /*0762*/ 	.byte	0x3f
	.zero		1


	//   ....[36]....
        /*0764*/ 	.word	0x00013ce0
        /*0768*/ 	.word	0x00000007
        /*076c*/ 	.word	0x00000000
        /*0770*/ 	.short	0x010a
        /*0772*/ 	.byte	0x3f
	.zero		1


	//   ....[37]....
        /*0774*/ 	.word	0x00013d30
        /*0778*/ 	.word	0x00000007
        /*077c*/ 	.word	0x00000000
        /*0780*/ 	.short	0x010a
        /*0782*/ 	.byte	0x3f
	.zero		1


	//   ....[38]....
        /*0784*/ 	.word	0x00013d80
        /*0788*/ 	.word	0x00000007
        /*078c*/ 	.word	0x00000000
        /*0790*/ 	.short	0x010a
        /*0792*/ 	.byte	0x3f
	.zero		1


	//   ....[39]....
        /*0794*/ 	.word	0x00013dd0
        /*0798*/ 	.word	0x00000007
        /*079c*/ 	.word	0x00000000
        /*07a0*/ 	.short	0x010a
        /*07a2*/ 	.byte	0x3f
	.zero		1


	//----- nvinfo : EIATTR_NUM_MBARRIERS
	.align		4
.L_37:
        /*07a4*/ 	.byte	0x03, 0x38
        /*07a6*/ 	.short	0x0010


	//----- nvinfo : EIATTR_EXIT_INSTR_OFFSETS
	.align		4
        /*07a8*/ 	.byte	0x04, 0x1c
        /*07aa*/ 	.short	(.L_39 - .L_38)


	//   ....[0]....
.L_38:
        /*07ac*/ 	.word	0x00000780


	//   ....[1]....
        /*07b0*/ 	.word	0x000010f0


	//   ....[2]....
        /*07b4*/ 	.word	0x00012060


	//   ....[3]....
        /*07b8*/ 	.word	0x00012770


	//   ....[4]....
        /*07bc*/ 	.word	0x00013a30


	//----- nvinfo : EIATTR_MAX_THREADS
	.align		4
.L_39:
        /*07c0*/ 	.byte	0x04, 0x05
        /*07c2*/ 	.short	(.L_41 - .L_40)
.L_40:
        /*07c4*/ 	.word	0x00000180
        /*07c8*/ 	.word	0x00000001
        /*07cc*/ 	.word	0x00000001


	//----- nvinfo : EIATTR_CRS_STACK_SIZE
	.align		4
.L_41:
        /*07d0*/ 	.byte	0x04, 0x1e
        /*07d2*/ 	.short	(.L_43 - .L_42)
.L_42:
        /*07d4*/ 	.word	0x00000000


	//----- nvinfo : EIATTR_CBANK_PARAM_SIZE
	.align		4
.L_43:
        /*07d8*/ 	.byte	0x03, 0x19
        /*07da*/ 	.short	0x0470


	//----- nvinfo : EIATTR_PARAM_CBANK
	.align		4
        /*07dc*/ 	.byte	0x04, 0x0a
        /*07de*/ 	.short	(.L_45 - .L_44)
	.align		4
.L_44:
        /*07e0*/ 	.word	index@(.nv.constant0._ZN7cutlass13device_kernelINS_4gemm6kernel13GemmUniversalIN4cute5tupleIJiiiiEEENS1_10collective13CollectiveMmaINS1_34MainloopSm90TmaGmmaWarpSpecializedILi7ENS5_IJNS4_1CILi1EEESB_SB_EEENS1_35KernelTmaWarpSpecializedCooperativeEEENS5_IJNSA_ILi256EEENSA_ILi224EEENSA_ILi32EEEEEENS_6half_tENS5_IJlSB_lEEESJ_SK_NS4_8TiledMMAINS4_8MMA_AtomIJNS4_4SM904GMMA25MMA_64x32x16_F32F16F16_SSILNSO_5MajorE0ELSQ_0ELNSO_7ScaleInE1ELSR_1EEEEEENS4_6LayoutINS5_IJNSA_ILi2EEESB_SB_EEENS5_IJSB_NSA_ILi0EEESX_EEEEENS5_IJNS4_10UnderscoreES10_S10_EEEEENS4_13SM90_TMA_LOADENS4_14ComposedLayoutINS4_7SwizzleILi2ELi4ELi3EEENS4_18smem_ptr_flag_bitsILi16EEENSU_INS5_IJNSA_ILi8EEESH_EEENS5_IJSH_SB_EEEEEEEvNS4_8identityES13_S1D_vS1E_EENS_8epilogue10collective6detail29Sm90TmaWarpSpecializedAdapterINS1H_15DefaultEpilogueISJ_SK_SK_NS1G_6thread17LinearCombinationISJ_Li1EffLNS1L_9ScaleType4KindE0ELNS_15FloatRoundStyleE2ESJ_EENS1_15EpilogueDefaultEEEEEvvEEEEvNT_6ParamsE)
        /*07e4*/ 	.short	0x0210
        /*07e6*/ 	.short	0x0470


	//----- nvinfo : EIATTR_SW_WAR
	.align		4
.L_45:
        /*07e8*/ 	.byte	0x04, 0x36
        /*07ea*/ 	.short	(.L_47 - .L_46)
.L_46:
        /*07ec*/ 	.word	0x00000008
.L_47:


//--------------------- .nv.callgraph             --------------------------
	.section	.nv.callgraph,"",@"SHT_CUDA_CALLGRAPH"
	.align	4
	.sectionentsize	8
	.align		4
        /*0000*/ 	.word	0x00000000
	.align		4
        /*0004*/ 	.word	0xffffffff
	.align		4
        /*0008*/ 	.word	index@(_ZN7cutlass13device_kernelINS_4gemm6kernel13GemmUniversalIN4cute5tupleIJiiiiEEENS1_10collective13CollectiveMmaINS1_34MainloopSm90TmaGmmaWarpSpecializedILi7ENS5_IJNS4_1CILi1EEESB_SB_EEENS1_35KernelTmaWarpSpecializedCooperativeEEENS5_IJNSA_ILi256EEENSA_ILi224EEENSA_ILi32EEEEEENS_6half_tENS5_IJlSB_lEEESJ_SK_NS4_8TiledMMAINS4_8MMA_AtomIJNS4_4SM904GMMA25MMA_64x32x16_F32F16F16_SSILNSO_5MajorE0ELSQ_0ELNSO_7ScaleInE1ELSR_1EEEEEENS4_6LayoutINS5_IJNSA_ILi2EEESB_SB_EEENS5_IJSB_NSA_ILi0EEESX_EEEEENS5_IJNS4_10UnderscoreES10_S10_EEEEENS4_13SM90_TMA_LOADENS4_14ComposedLayoutINS4_7SwizzleILi2ELi4ELi3EEENS4_18smem_ptr_flag_bitsILi16EEENSU_INS5_IJNSA_ILi8EEESH_EEENS5_IJSH_SB_EEEEEEEvNS4_8identityES13_S1D_vS1E_EENS_8epilogue10collective6detail29Sm90TmaWarpSpecializedAdapterINS1H_15DefaultEpilogueISJ_SK_SK_NS1G_6thread17LinearCombinationISJ_Li1EffLNS1L_9ScaleType4KindE0ELNS_15FloatRoundStyleE2ESJ_EENS1_15EpilogueDefaultEEEEEvvEEEEvNT_6ParamsE)
	.align		4
        /*000c*/ 	.word	index@(__assertfail)
	.align		4
        /*0010*/ 	.word	0x00000000
	.align		4
        /*0014*/ 	.word	0xfffffffe
	.align		4
        /*0018*/ 	.word	0x00000000
	.align		4
        /*001c*/ 	.word	0xfffffffd
	.align		4
        /*0020*/ 	.word	0x00000000
	.align		4
        /*0024*/ 	.word	0xfffffffc


//--------------------- .nv.constant4             --------------------------
	.section	.nv.constant4,"a",@progbits
	.align	8
	.align		8
.nv.constant4:
        /*0000*/ 	.dword	__assertfail
	.align		8
        /*0008*/ 	.dword	__unnamed_1
	.align		8
        /*0010*/ 	.dword	_ZN39_INTERNAL_e2332b5d_4_k_cu_d806ea2e_35464cuda3std3__45__cpo5beginE
	.align		8
        /*0018*/ 	.dword	_ZN39_INTERNAL_e2332b5d_4_k_cu_d806ea2e_35464cuda3std3__45__cpo3endE
	.align		8
        /*0020*/ 	.dword	_ZN39_INTERNAL_e2332b5d_4_k_cu_d806ea2e_35464cuda3std3__45__cpo6cbeginE
	.align		8
        /*0028*/ 	.dword	_ZN39_INTERNAL_e2332b5d_4_k_cu_d806ea2e_35464cuda3std3__45__cpo4cendE
	.align		8
        /*0030*/ 	.dword	_ZN39_INTERNAL_e2332b5d_4_k_cu_d806ea2e_35464cuda3std3__441_GLOBAL__N__e2332b5d_4_k_cu_d806ea2e_35466ignoreE
	.align		8
        /*0038*/ 	.dword	_ZN39_INTERNAL_e2332b5d_4_k_cu_d806ea2e_35464cuda3std3__419piecewise_constructE
	.align		8
        /*0040*/ 	.dword	_ZN39_INTERNAL_e2332b5d_4_k_cu_d806ea2e_35464cuda3std3__48in_placeE
	.align		8
        /*0048*/ 	.dword	_ZN39_INTERNAL_e2332b5d_4_k_cu_d806ea2e_35464cuda3std6ranges3__45__cpo4swapE
	.align		8
        /*0050*/ 	.dword	_ZN39_INTERNAL_e2332b5d_4_k_cu_d806ea2e_35464cuda3std6ranges3__45__cpo9iter_moveE
	.align		8
        /*0058*/ 	.dword	_ZN39_INTERNAL_e2332b5d_4_k_cu_d806ea2e_35464cute7productE
	.align		8
        /*0060*/ 	.dword	_ZN39_INTERNAL_e2332b5d_4_k_cu_d806ea2e_35464cute1_E
	.align		8
        /*0068*/ 	.dword	$str$22
	.align		8
        /*0070*/ 	.dword	$str$23


//--------------------- .text._ZN7cutlass13device_kernelINS_4gemm6kernel13GemmUniversalIN4cute5tupleIJiiiiEEENS1_10collective13CollectiveMmaINS1_34MainloopSm90TmaGmmaWarpSpecializedILi7ENS5_IJNS4_1CILi1EEESB_SB_EEENS1_35KernelTmaWarpSpecializedCooperativeEEENS5_IJNSA_ILi256EEENSA_ILi224EEENSA_ILi32EEEEEENS_6half_tENS5_IJlSB_lEEESJ_SK_NS4_8TiledMMAINS4_8MMA_AtomIJNS4_4SM904GMMA25MMA_64x32x16_F32F16F16_SSILNSO_5MajorE0ELSQ_0ELNSO_7ScaleInE1ELSR_1EEEEEENS4_6LayoutINS5_IJNSA_ILi2EEESB_SB_EEENS5_IJSB_NSA_ILi0EEESX_EEEEENS5_IJNS4_10UnderscoreES10_S10_EEEEENS4_13SM90_TMA_LOADENS4_14ComposedLayoutINS4_7SwizzleILi2ELi4ELi3EEENS4_18smem_ptr_flag_bitsILi16EEENSU_INS5_IJNSA_ILi8EEESH_EEENS5_IJSH_SB_EEEEEEEvNS4_8identityES13_S1D_vS1E_EENS_8epilogue10collective6detail29Sm90TmaWarpSpecializedAdapterINS1H_15DefaultEpilogueISJ_SK_SK_NS1G_6thread17LinearCombinationISJ_Li1EffLNS1L_9ScaleType4KindE0ELNS_15FloatRoundStyleE2ESJ_EENS1_15EpilogueDefaultEEEEEvvEEEEvNT_6ParamsE --------------------------
	.section	.text._ZN7cutlass13device_kernelINS_4gemm6kernel13GemmUniversalIN4cute5tupleIJiiiiEEENS1_10collective13CollectiveMmaINS1_34MainloopSm90TmaGmmaWarpSpecializedILi7ENS5_IJNS4_1CILi1EEESB_SB_EEENS1_35KernelTmaWarpSpecializedCooperativeEEENS5_IJNSA_ILi256EEENSA_ILi224EEENSA_ILi32EEEEEENS_6half_tENS5_IJlSB_lEEESJ_SK_NS4_8TiledMMAINS4_8MMA_AtomIJNS4_4SM904GMMA25MMA_64x32x16_F32F16F16_SSILNSO_5MajorE0ELSQ_0ELNSO_7ScaleInE1ELSR_1EEEEEENS4_6LayoutINS5_IJNSA_ILi2EEESB_SB_EEENS5_IJSB_NSA_ILi0EEESX_EEEEENS5_IJNS4_10UnderscoreES10_S10_EEEEENS4_13SM90_TMA_LOADENS4_14ComposedLayoutINS4_7SwizzleILi2ELi4ELi3EEENS4_18smem_ptr_flag_bitsILi16EEENSU_INS5_IJNSA_ILi8EEESH_EEENS5_IJSH_SB_EEEEEEEvNS4_8identityES13_S1D_vS1E_EENS_8epilogue10collective6detail29Sm90TmaWarpSpecializedAdapterINS1H_15DefaultEpilogueISJ_SK_SK_NS1G_6thread17LinearCombinationISJ_Li1EffLNS1L_9ScaleType4KindE0ELNS_15FloatRoundStyleE2ESJ_EENS1_15EpilogueDefaultEEEEEvvEEEEvNT_6ParamsE,"ax",@progbits
	.align	128
.text._ZN7cutlass13device_kernelINS_4gemm6kernel13GemmUniversalIN4cute5tupleIJiiiiEEENS1_10collective13CollectiveMmaINS1_34MainloopSm90TmaGmmaWarpSpecializedILi7ENS5_IJNS4_1CILi1EEESB_SB_EEENS1_35KernelTmaWarpSpecializedCooperativeEEENS5_IJNSA_ILi256EEENSA_ILi224EEENSA_ILi32EEEEEENS_6half_tENS5_IJlSB_lEEESJ_SK_NS4_8TiledMMAINS4_8MMA_AtomIJNS4_4SM904GMMA25MMA_64x32x16_F32F16F16_SSILNSO_5MajorE0ELSQ_0ELNSO_7ScaleInE1ELSR_1EEEEEENS4_6LayoutINS5_IJNSA_ILi2EEESB_SB_EEENS5_IJSB_NSA_ILi0EEESX_EEEEENS5_IJNS4_10UnderscoreES10_S10_EEEEENS4_13SM90_TMA_LOADENS4_14ComposedLayoutINS4_7SwizzleILi2ELi4ELi3EEENS4_18smem_ptr_flag_bitsILi16EEENSU_INS5_IJNSA_ILi8EEESH_EEENS5_IJSH_SB_EEEEEEEvNS4_8identityES13_S1D_vS1E_EENS_8epilogue10collective6detail29Sm90TmaWarpSpecializedAdapterINS1H_15DefaultEpilogueISJ_SK_SK_NS1G_6thread17LinearCombinationISJ_Li1EffLNS1L_9ScaleType4KindE0ELNS_15FloatRoundStyleE2ESJ_EENS1_15EpilogueDefaultEEEEEvvEEEEvNT_6ParamsE:
        .type           _ZN7cutlass13device_kernelINS_4gemm6kernel13GemmUniversalIN4cute5tupleIJiiiiEEENS1_10collective13CollectiveMmaINS1_34MainloopSm90TmaGmmaWarpSpecializedILi7ENS5_IJNS4_1CILi1EEESB_SB_EEENS1_35KernelTmaWarpSpecializedCooperativeEEENS5_IJNSA_ILi256EEENSA_ILi224EEENSA_ILi32EEEEEENS_6half_tENS5_IJlSB_lEEESJ_SK_NS4_8TiledMMAINS4_8MMA_AtomIJNS4_4SM904GMMA25MMA_64x32x16_F32F16F16_SSILNSO_5MajorE0ELSQ_0ELNSO_7ScaleInE1ELSR_1EEEEEENS4_6LayoutINS5_IJNSA_ILi2EEESB_SB_EEENS5_IJSB_NSA_ILi0EEESX_EEEEENS5_IJNS4_10UnderscoreES10_S10_EEEEENS4_13SM90_TMA_LOADENS4_14ComposedLayoutINS4_7SwizzleILi2ELi4ELi3EEENS4_18smem_ptr_flag_bitsILi16EEENSU_INS5_IJNSA_ILi8EEESH_EEENS5_IJSH_SB_EEEEEEEvNS4_8identityES13_S1D_vS1E_EENS_8epilogue10collective6detail29Sm90TmaWarpSpecializedAdapterINS1H_15DefaultEpilogueISJ_SK_SK_NS1G_6thread17LinearCombinationISJ_Li1EffLNS1L_9ScaleType4KindE0ELNS_15FloatRoundStyleE2ESJ_EENS1_15EpilogueDefaultEEEEEvvEEEEvNT_6ParamsE,@function
        .size           _ZN7cutlass13device_kernelINS_4gemm6kernel13GemmUniversalIN4cute5tupleIJiiiiEEENS1_10collective13CollectiveMmaINS1_34MainloopSm90TmaGmmaWarpSpecializedILi7ENS5_IJNS4_1CILi1EEESB_SB_EEENS1_35KernelTmaWarpSpecializedCooperativeEEENS5_IJNSA_ILi256EEENSA_ILi224EEENSA_ILi32EEEEEENS_6half_tENS5_IJlSB_lEEESJ_SK_NS4_8TiledMMAINS4_8MMA_AtomIJNS4_4SM904GMMA25MMA_64x32x16_F32F16F16_SSILNSO_5MajorE0ELSQ_0ELNSO_7ScaleInE1ELSR_1EEEEEENS4_6LayoutINS5_IJNSA_ILi2EEESB_SB_EEENS5_IJSB_NSA_ILi0EEESX_EEEEENS5_IJNS4_10UnderscoreES10_S10_EEEEENS4_13SM90_TMA_LOADENS4_14ComposedLayoutINS4_7SwizzleILi2ELi4ELi3EEENS4_18smem_ptr_flag_bitsILi16EEENSU_INS5_IJNSA_ILi8EEESH_EEENS5_IJSH_SB_EEEEEEEvNS4_8identityES13_S1D_vS1E_EENS_8epilogue10collective6detail29Sm90TmaWarpSpecializedAdapterINS1H_15DefaultEpilogueISJ_SK_SK_NS1G_6thread17LinearCombinationISJ_Li1EffLNS1L_9ScaleType4KindE0ELNS_15FloatRoundStyleE2ESJ_EENS1_15EpilogueDefaultEEEEEvvEEEEvNT_6ParamsE,(.L_x_518 - _ZN7cutlass13device_kernelINS_4gemm6kernel13GemmUniversalIN4cute5tupleIJiiiiEEENS1_10collective13CollectiveMmaINS1_34MainloopSm90TmaGmmaWarpSpecializedILi7ENS5_IJNS4_1CILi1EEESB_SB_EEENS1_35KernelTmaWarpSpecializedCooperativeEEENS5_IJNSA_ILi256EEENSA_ILi224EEENSA_ILi32EEEEEENS_6half_tENS5_IJlSB_lEEESJ_SK_NS4_8TiledMMAINS4_8MMA_AtomIJNS4_4SM904GMMA25MMA_64x32x16_F32F16F16_SSILNSO_5MajorE0ELSQ_0ELNSO_7ScaleInE1ELSR_1EEEEEENS4_6LayoutINS5_IJNSA_ILi2EEESB_SB_EEENS5_IJSB_NSA_ILi0EEESX_EEEEENS5_IJNS4_10UnderscoreES10_S10_EEEEENS4_13SM90_TMA_LOADENS4_14ComposedLayoutINS4_7SwizzleILi2ELi4ELi3EEENS4_18smem_ptr_flag_bitsILi16EEENSU_INS5_IJNSA_ILi8EEESH_EEENS5_IJSH_SB_EEEEEEEvNS4_8identityES13_S1D_vS1E_EENS_8epilogue10collective6detail29Sm90TmaWarpSpecializedAdapterINS1H_15DefaultEpilogueISJ_SK_SK_NS1G_6thread17LinearCombinationISJ_Li1EffLNS1L_9ScaleType4KindE0ELNS_15FloatRoundStyleE2ESJ_EENS1_15EpilogueDefaultEEEEEvvEEEEvNT_6ParamsE)
        .other          _ZN7cutlass13device_kernelINS_4gemm6kernel13GemmUniversalIN4cute5tupleIJiiiiEEENS1_10collective13CollectiveMmaINS1_34MainloopSm90TmaGmmaWarpSpecializedILi7ENS5_IJNS4_1CILi1EEESB_SB_EEENS1_35KernelTmaWarpSpecializedCooperativeEEENS5_IJNSA_ILi256EEENSA_ILi224EEENSA_ILi32EEEEEENS_6half_tENS5_IJlSB_lEEESJ_SK_NS4_8TiledMMAINS4_8MMA_AtomIJNS4_4SM904GMMA25MMA_64x32x16_F32F16F16_SSILNSO_5MajorE0ELSQ_0ELNSO_7ScaleInE1ELSR_1EEEEEENS4_6LayoutINS5_IJNSA_ILi2EEESB_SB_EEENS5_IJSB_NSA_ILi0EEESX_EEEEENS5_IJNS4_10UnderscoreES10_S10_EEEEENS4_13SM90_TMA_LOADENS4_14ComposedLayoutINS4_7SwizzleILi2ELi4ELi3EEENS4_18smem_ptr_flag_bitsILi16EEENSU_INS5_IJNSA_ILi8EEESH_EEENS5_IJSH_SB_EEEEEEEvNS4_8identityES13_S1D_vS1E_EENS_8epilogue10collective6detail29Sm90TmaWarpSpecializedAdapterINS1H_15DefaultEpilogueISJ_SK_SK_NS1G_6thread17LinearCombinationISJ_Li1EffLNS1L_9ScaleType4KindE0ELNS_15FloatRoundStyleE2ESJ_EENS1_15EpilogueDefaultEEEEEvvEEEEvNT_6ParamsE,@"STO_CUDA_ENTRY STV_DEFAULT"
_ZN7cutlass13device_kernelINS_4gemm6kernel13GemmUniversalIN4cute5tupleIJiiiiEEENS1_10collective13CollectiveMmaINS1_34MainloopSm90TmaGmmaWarpSpecializedILi7ENS5_IJNS4_1CILi1EEESB_SB_EEENS1_35KernelTmaWarpSpecializedCooperativeEEENS5_IJNSA_ILi256EEENSA_ILi224EEENSA_ILi32EEEEEENS_6half_tENS5_IJlSB_lEEESJ_SK_NS4_8TiledMMAINS4_8MMA_AtomIJNS4_4SM904GMMA25MMA_64x32x16_F32F16F16_SSILNSO_5MajorE0ELSQ_0ELNSO_7ScaleInE1ELSR_1EEEEEENS4_6LayoutINS5_IJNSA_ILi2EEESB_SB_EEENS5_IJSB_NSA_ILi0EEESX_EEEEENS5_IJNS4_10UnderscoreES10_S10_EEEEENS4_13SM90_TMA_LOADENS4_14ComposedLayoutINS4_7SwizzleILi2ELi4ELi3EEENS4_18smem_ptr_flag_bitsILi16EEENSU_INS5_IJNSA_ILi8EEESH_EEENS5_IJSH_SB_EEEEEEEvNS4_8identityES13_S1D_vS1E_EENS_8epilogue10collective6detail29Sm90TmaWarpSpecializedAdapterINS1H_15DefaultEpilogueISJ_SK_SK_NS1G_6thread17LinearCombinationISJ_Li1EffLNS1L_9ScaleType4KindE0ELNS_15FloatRoundStyleE2ESJ_EENS1_15EpilogueDefaultEEEEEvvEEEEvNT_6ParamsE:
[----:B------:R-:W0:Y:S02]  /*0000*/  LDC R1, c[0x0][0x28] ;  /* 0x00000a00ff017b82 */ /* 0x000e240000000800 */
[----:B0-----:R-:W-:Y:S01]  /*0010*/  VIADD R1, R1, 0xffffff40 ;  /* 0xffffff4001017836 */ /* 0x001fe20000000000 */
[----:B------:R-:W0:Y:S01]  /*0020*/  S2R R2, SR_TID.X ;  /* 0x0000000000027919 */ /* 0x000e220000002100 */
[----:B------:R-:W-:Y:S01]  /*0030*/  ELECT P0, URZ, PT ;  /* 0x00000000003f782f */ /* 0x000fe20003800000 */
[----:B------:R-:W-:Y:S01]  /*0040*/  BSSY B0, `(.L_x_0) ;  /* 0x0000015000007945 */ /* 0x000fe20003800000 */
[--C-:B0-----:R-:W-:Y:S02]  /*0050*/  SHF.R.U32.HI R0, RZ, 0x5, R2.reuse ;  /* 0x00000005ff007819 */ /* 0x101fe40000011602 */
[----:B------:R-:W-:-:S03]  /*0060*/  SHF.R.U32.HI R2, RZ, 0x7, R2 ;  /* 0x00000007ff027819 */ /* 0x000fc60000011602 */
[----:B------:R-:W0:Y:S04]  /*0070*/  SHFL.IDX PT, R3, R0, RZ, 0x1f ;  /* 0x00001fff00037589 */ /* 0x000e2800000e0000 */
[----:B------:R-:W1:Y:S01]  /*0080*/  SHFL.IDX PT, R2, R2, RZ, 0x1f ;  /* 0x00001fff02027589 */ /* 0x000e6200000e0000 */
[----:B0-----:R-:W-:Y:S02]  /*0090*/  R2UR UR10, R3 ;  /* 0x00000000030a72ca */ /* 0x001fe400000e0000 */
[----:B-1----:R-:W-:-:S11]  /*00a0*/  R2UR UR5, R2 ;  /* 0x00000000020572ca */ /* 0x002fd600000e0000 */
[----:B------:R-:W-:Y:S02]  /*00b0*/  USHF.R.S32.HI UR4, URZ, 0x1f, UR10 ;  /* 0x0000001f3f047899 */ /* 0x000fe4000801140a */
[----:B------:R-:W-:Y:S02]  /*00c0*/  ISETP.NE.OR P0, PT, RZ, UR10, !P0 ;  /* 0x0000000aff007c0c */ /* 0x000fe4000c705670 */
[----:B------:R-:W-:-:S04]  /*00d0*/  ULEA.HI UR4, UR4, UR10, URZ, 0x2 ;  /* 0x0000000a04047291 */ /* 0x000fc8000f8f103f */
[----:B------:R-:W-:-:S04]  /*00e0*/  ULOP3.LUT UR4, UR4, 0xfffffffc, URZ, 0xc0, !UPT ;  /* 0xfffffffc04047892 */ /* 0x000fc8000f8ec03f */
[----:B------:R-:W-:-:S03]  /*00f0*/  UIADD3 UR10, UR10, -UR4, URZ ;  /* 0x800000040a0a7290 */ /* 0x000fc6000fffe03f */
[----:B------:R-:W-:Y:S09]  /*0100*/  @P0 BRA `(.L_x_1) ;  /* 0x0000000000200947 */ /* 0x000ff20003800000 */
[----:B------:R-:W-:Y:S02]  /*0110*/  ULDC.64 UR6, c[0x0][0x198] ;  /* 0x0000660000067ab9 */ /* 0x000fe40000000a00 */
[----:B------:R-:W-:Y:S02]  /*0120*/  UIADD3 UR8, UP0, UR6, 0xf0, URZ ;  /* 0x000000f006087890 */ /* 0x000fe4000ff1e03f */
[----:B------:R-:W-:Y:S02]  /*0130*/  UIADD3 UR6, UP1, UR6, 0x1f0, URZ ;  /* 0x000001f006067890 */ /* 0x000fe4000ff3e03f */
[----:B------:R-:W-:Y:S02]  /*0140*/  UIADD3.X UR9, URZ, UR7, URZ, UP0, !UPT ;  /* 0x000000073f097290 */ /* 0x000fe400087fe43f */
[----:B------:R-:W-:-:S07]  /*0150*/  UIADD3.X UR7, URZ, UR7, URZ, UP1, !UPT ;  /* 0x000000073f077290 */ /* 0x000fce0008ffe43f */
[----:B------:R0:W-:Y:S02]  /*0160*/  UTMACCTL.PF [UR8] ;  /* 0x00000000080079b9 */ /* 0x0001e40008040000 */
[----:B------:R0:W-:Y:S02]  /*0170*/  UTMACCTL.PF [UR6] ;  /* 0x00000000060079b9 */ /* 0x0001e40008040000 */
[----:B0-----:R-:W-:Y:S01]  /*0180*/  NOP ;  /* 0x0000000000007918 */ /* 0x001fe20000000000 */
.L_x_1:
[----:B------:R-:W-:Y:S05]  /*0190*/  BSYNC B0 ;  /* 0x0000000000007941 */ /* 0x000fea0003800000 */
.L_x_0:
[----:B------:R-:W0:Y:S01]  /*01a0*/  SHFL.IDX PT, R2, R0, RZ, 0x1f ;  /* 0x00001fff00027589 */ /* 0x000e2200000e0000 */
[----:B------:R-:W-:Y:S01]  /*01b0*/  UISETP.NE.AND UP0, UPT, UR10, 0x3, UPT ;  /* 0x000000030a00788c */ /* 0x000fe2000bf05270 */
[----:B------:R-:W-:Y:S01]  /*01c0*/  ISETP.NE.AND P1, PT, RZ, UR5, PT ;  /* 0x00000005ff007c0c */ /* 0x000fe2000bf25270 */
[----:B------:R-:W-:Y:S02]  /*01d0*/  UIADD3 UR18, UR5, -0x1, URZ ;  /* 0xffffffff05127890 */ /* 0x000fe4000fffe03f */
[----:B------:R-:W-:Y:S02]  /*01e0*/  UISETP.EQ.OR UP0, UPT, UR10, URZ, !UP0 ;  /* 0x0000003f0a00728c */ /* 0x000fe4000c702670 */
[----:B------:R-:W-:Y:S02]  /*01f0*/  UISETP.GE.U32.AND UP1, UPT, UR18, 0x2, UPT ;  /* 0x000000021200788c */ /* 0x000fe4000bf26070 */
[----:B------:R-:W-:-:S04]  /*0200*/  UISETP.EQ.AND UP0, UPT, UR5, URZ, UP0 ;  /* 0x0000003f0500728c */ /* 0x000fc80008702270 */
[----:B------:R-:W-:-:S04]  /*0210*/  USEL UR38, URZ, 0x1, !UP0 ;  /* 0x000000013f267887 */ /* 0x000fc8000c000000 */
[----:B------:R-:W-:Y:S01]  /*0220*/  USEL UR38, UR38, 0x2, UP1 ;  /* 0x0000000226267887 */ /* 0x000fe20008800000 */
[----:B0-----:R-:W-:-:S13]  /*0230*/  ISETP.NE.AND P0, PT, R2, RZ, PT ;  /* 0x000000ff0200720c */ /* 0x001fda0003f05270 */
[----:B------:R-:W-:Y:S05]  /*0240*/  @P0 BRA `(.L_x_2) ;  /* 0x0000000000700947 */ /* 0x000fea0003800000 */
[----:B------:R-:W0:Y:S01]  /*0250*/  S2UR UR8, SR_CgaCtaId ;  /* 0x00000000000879c3 */ /* 0x000e220000008800 */
[----:B------:R-:W-:Y:S01]  /*0260*/  UMOV UR4, 0x400 ;  /* 0x0000040000047882 */ /* 0x000fe20000000000 */
[----:B------:R-:W-:Y:S01]  /*0270*/  UMOV UR5, 0x1 ;  /* 0x0000000100057882 */ /* 0x000fe20000000000 */
[----:B------:R-:W-:Y:S01]  /*0280*/  UMOV UR6, 0x100 ;  /* 0x0000010000067882 */ /* 0x000fe20000000000 */
[----:B------:R-:W-:Y:S01]  /*0290*/  ELECT P0, URZ, PT ;  /* 0x00000000003f782f */ /* 0x000fe20003800000 */
[----:B------:R-:W-:-:S04]  /*02a0*/  UIADD3 UR6, -UR6, 0x100000, URZ ;  /* 0x0010000006067890 */ /* 0x000fc8000fffe13f */
[----:B------:R-:W-:Y:S02]  /*02b0*/  USHF.L.U32 UR7, UR6, 0xb, URZ ;  /* 0x0000000b06077899 */ /* 0x000fe4000800063f */
[----:B------:R-:W-:Y:S02]  /*02c0*/  USHF.L.U32 UR6, UR6, 0x1, URZ ;  /* 0x0000000106067899 */ /* 0x000fe4000800063f */
[----:B0-----:R-:W-:Y:S02]  /*02d0*/  ULEA UR8, UR8, UR4, 0x18 ;  /* 0x0000000408087291 */ /* 0x001fe4000f8ec03f */
[----:B------:R-:W-:-:S04]  /*02e0*/  UIADD3 UR4, -UR5, 0x100000, URZ ;  /* 0x0010000005047890 */ /* 0x000fc8000fffe13f */
[----:B------:R-:W-:Y:S02]  /*02f0*/  USHF.L.U32 UR5, UR4, 0xb, URZ ;  /* 0x0000000b04057899 */ /* 0x000fe4000800063f */
[----:B------:R-:W-:Y:S01]  /*0300*/  USHF.L.U32 UR4, UR4, 0x1, URZ ;  /* 0x0000000104047899 */ /* 0x000fe2000800063f */
[----:B------:R-:W0:Y:S11]  /*0310*/  FENCE.VIEW.ASYNC.S ;  /* 0x00000000000073c6 */ /* 0x000e360000000000 */
[----:B0-----:R0:W1:Y:S01]  /*0320*/  SYNCS.EXCH.64 URZ, [UR8], UR4 ;  /* 0x00000004083f75b2 */ /* 0x0010620008000100 */
[----:B------:R0:W2:Y:S01]  /*0330*/  SYNCS.EXCH.64 URZ, [UR8+0x38], UR6 ;  /* 0x00003806083f75b2 */ /* 0x0000a20008000100 */
[----:B------:R0:W3:Y:S01]  /*0340*/  SYNCS.EXCH.64 URZ, [UR8+0x8], UR4 ;  /* 0x00000804083f75b2 */ /* 0x0000e20008000100 */
[----:B------:R0:W4:Y:S01]  /*0350*/  SYNCS.EXCH.64 URZ, [UR8+0x40], UR6 ;  /* 0x00004006083f75b2 */ /* 0x0001220008000100 */
[----:B------:R0:W0:Y:S01]  /*0360*/  SYNCS.EXCH.64 URZ, [UR8+0x10], UR4 ;  /* 0x00001004083f75b2 */ /* 0x0000220008000100 */
        /* <DEDUP_REMOVED lines=9> */
[----:B------:R-:W-:Y:S01]  /*0400*/  NOP ;  /* 0x0000000000007918 */ /* 0x000fe20000000000 */
.L_x_2:
[----:B------:R-:W5:Y:S01]  /*0410*/  SHFL.IDX PT, R0, R0, RZ, 0x1f ;  /* 0x00001fff00007589 */ /* 0x000f6200000e0000 */
[----:B------:R-:W-:Y:S01]  /*0420*/  ELECT P0, URZ, PT ;  /* 0x00000000003f782f */ /* 0x000fe20003800000 */
[----:B------:R-:W1:Y:S01]  /*0430*/  S2UR UR17, SR_CTAID.Y ;  /* 0x00000000001179c3 */ /* 0x000e620000002600 */
[----:B0-----:R-:W-:Y:S01]  /*0440*/  ULDC UR5, c[0x0][0x65c] ;  /* 0x0001970000057ab9 */ /* 0x001fe20000000800 */
[----:B------:R-:W-:Y:S01]  /*0450*/  UMOV UR12, 0x20 ;  /* 0x00000020000c7882 */ /* 0x000fe20000000000 */
[----:B------:R-:W-:Y:S01]  /*0460*/  UISETP.NE.AND UP2, UPT, UR5, 0x1, UPT ;  /* 0x000000010500788c */ /* 0x000fe2000bf45270 */
[----:B------:R-:W-:Y:S01]  /*0470*/  NOP ;  /* 0x0000000000007918 */ /* 0x000fe20000000000 */
[----:B------:R-:W-:Y:S02]  /*0480*/  NOP ;  /* 0x0000000000007918 */ /* 0x000fe40000000000 */
[----:B------:R-:W-:Y:S01]  /*0490*/  UP2UR UR39, UPR, URZ, 0x4 ;  /* 0x000000043f277883 */ /* 0x000fe20008000000 */
[----:B------:R-:W0:Y:S01]  /*04a0*/  S2UR UR4, SR_CTAID.X ;  /* 0x00000000000479c3 */ /* 0x000e220000002500 */
[----:B------:R-:W-:-:S02]  /*04b0*/  PLOP3.LUT P2, PT, PT, PT, UP2, 0x80, 0x0 ;  /* 0x000000000000781c */ /* 0x000fc40003f4f028 */
[----:B------:R-:W-:Y:S02]  /*04c0*/  PLOP3.LUT P4, PT, PT, PT, UP2, 0x80, 0x0 ;  /* 0x000000000000781c */ /* 0x000fe40003f8f028 */
[----:B------:R-:W-:Y:S01]  /*04d0*/  PLOP3.LUT P3, PT, PT, PT, UP2, 0x80, 0x0 ;  /* 0x000000000000781c */ /* 0x000fe20003f6f028 */
[----:B------:R-:W-:Y:S01]  /*04e0*/  @UP2 ULDC UR14, c[0x0][0x10] ;  /* 0x00000400000e2ab9 */ /* 0x000fe20000000800 */
[----:B------:R-:W-:Y:S01]  /*04f0*/  @UP2 UMOV UR9, URZ ;  /* 0x0000003f00092c82 */ /* 0x000fe20008000000 */
[----:B------:R-:W-:Y:S01]  /*0500*/  @!UP2 ULDC UR11, c[0x0][0xc] ;  /* 0x00000300000baab9 */ /* 0x000fe20000000800 */
[----:B-----5:R-:W-:Y:S01]  /*0510*/  ISETP.NE.OR P0, PT, R0, RZ, !P0 ;  /* 0x000000ff0000720c */ /* 0x020fe20004705670 */
[----:B-1----:R-:W-:Y:S02]  /*0520*/  @UP2 UMOV UR7, UR17 ;  /* 0x0000001100072c82 */ /* 0x002fe40008000000 */
[----:B------:R-:W-:Y:S01]  /*0530*/  @UP2 UMOV UR8, UR7 ;  /* 0x0000000700082c82 */ /* 0x000fe20008000000 */
[----:B------:R-:W-:Y:S01]  /*0540*/  @!UP2 UMOV UR7, UR17 ;  /* 0x000000110007ac82 */ /* 0x000fe20008000000 */
[----:B0-----:R-:W-:-:S08]  /*0550*/  @UP2 UIMAD.WIDE.U32 UR14, UR4, UR14, UR8 ;  /* 0x0000000e040e22a5 */ /* 0x001fd0000f8e0008 */
[----:B------:R-:W-:Y:S01]  /*0560*/  VOTEU.ALL UP0, P0 ;  /* 0x00000000003f7886 */ /* 0x000fe20000000000 */
[----:B------:R-:W-:Y:S01]  /*0570*/  VOTEU.ALL UP1, P0 ;  /* 0x00000000003f7886 */ /* 0x000fe20000020000 */
[----:B------:R-:W-:-:S03]  /*0580*/  IMAD.U32 R2, RZ, RZ, UR14 ;  /* 0x0000000eff027e24 */ /* 0x000fc6000f8e00ff */
[----:B------:R-:W0:Y:S01]  /*0590*/  @!UP0 S2UR UR6, SR_CgaCtaId ;  /* 0x00000000000689c3 */ /* 0x000e220000008800 */
[----:B------:R-:W-:Y:S01]  /*05a0*/  @!UP0 UMOV UR5, 0x400 ;  /* 0x0000040000058882 */ /* 0x000fe20000000000 */
[----:B------:R-:W-:-:S04]  /*05b0*/  @!UP0 UIADD3 UR12, -UR12, 0x100000, URZ ;  /* 0x001000000c0c8890 */ /* 0x000fc8000fffe13f */
[----:B------:R-:W-:Y:S02]  /*05c0*/  @!UP0 USHF.L.U32 UR13, UR12, 0xb, URZ ;  /* 0x0000000b0c0d8899 */ /* 0x000fe4000800063f */
[----:B------:R-:W-:Y:S01]  /*05d0*/  @!UP0 USHF.L.U32 UR12, UR12, 0x1, URZ ;  /* 0x000000010c0c8899 */ /* 0x000fe2000800063f */
[----:B------:R-:W-:Y:S01]  /*05e0*/  IMAD.U32 R3, RZ, RZ, UR15 ;  /* 0x0000000fff037e24 */ /* 0x000fe2000f8e00ff */
[----:B0-----:R-:W-:Y:S01]  /*05f0*/  @!UP0 ULEA UR16, UR6, UR5, 0x18 ;  /* 0x0000000506108291 */ /* 0x001fe2000f8ec03f */
[----:B------:R-:W-:Y:S01]  /*0600*/  VOTEU.ALL UP0, P0 ;  /* 0x00000000003f7886 */ /* 0x000fe20000000000 */
[----:B------:R-:W-:Y:S01]  /*0610*/  PLOP3.LUT P0, PT, PT, PT, UP2, 0x80, 0x0 ;  /* 0x000000000000781c */ /* 0x000fe20003f0f028 */
[----:B------:R-:W-:Y:S01]  /*0620*/  UMOV UR5, URZ ;  /* 0x0000003f00057c82 */ /* 0x000fe20008000000 */
[----:B------:R-:W-:Y:S01]  /*0630*/  @UP2 UMOV UR6, URZ ;  /* 0x0000003f00062c82 */ /* 0x000fe20008000000 */
[----:B------:R-:W-:Y:S02]  /*0640*/  @!UP2 UIMAD.WIDE.U32 UR8, UR11, UR7, UR4 ;  /* 0x000000070b08a2a5 */ /* 0x000fe4000f8e0004 */
[----:B------:R-:W-:-:S04]  /*0650*/  @UP2 UIADD3 UR6, UR15, UR6, URZ ;  /* 0x000000060f062290 */ /* 0x000fc8000fffe03f */
[----:B------:R-:W-:Y:S01]  /*0660*/  IMAD.U32 R5, RZ, RZ, UR9 ;  /* 0x00000009ff057e24 */ /* 0x000fe2000f8e00ff */
[----:B------:R-:W0:Y:S02]  /*0670*/  FENCE.VIEW.ASYNC.S ;  /* 0x00000000000073c6 */ /* 0x000e240000000000 */
[----:B0-----:R0:W2:Y:S01]  /*0680*/  @!UP0 SYNCS.EXCH.64 URZ, [UR16+0x80], UR12 ;  /* 0x0000800c103f85b2 */ /* 0x0010a20008000100 */
[----:B------:R-:W-:Y:S02]  /*0690*/  @P2 IMAD.U32 R6, RZ, RZ, UR6 ;  /* 0x00000006ff062e24 */ /* 0x000fe4000f8e00ff */
[----:B------:R-:W-:Y:S02]  /*06a0*/  @P0 IMAD.MOV.U32 R7, RZ, RZ, R2 ;  /* 0x000000ffff070224 */ /* 0x000fe400078e0002 */
[----:B------:R-:W-:Y:S02]  /*06b0*/  IMAD.U32 R2, RZ, RZ, UR8 ;  /* 0x00000008ff027e24 */ /* 0x000fe4000f8e00ff */
[----:B------:R-:W-:-:S02]  /*06c0*/  @!P4 IMAD.MOV.U32 R6, RZ, RZ, R5 ;  /* 0x000000ffff06c224 */ /* 0x000fc400078e0005 */
[----:B------:R-:W-:Y:S02]  /*06d0*/  @!P3 IMAD.MOV.U32 R7, RZ, RZ, R2 ;  /* 0x000000ffff07b224 */ /* 0x000fe400078e0002 */
[----:B------:R-:W-:Y:S01]  /*06e0*/  IMAD.U32 R3, RZ, RZ, UR9 ;  /* 0x00000009ff037e24 */ /* 0x000fe2000f8e00ff */
[----:B------:R0:W-:Y:S01]  /*06f0*/  STL [R1+0x40], R6 ;  /* 0x0000400601007387 */ /* 0x0001e20000100800 */
[----:B------:R-:W-:-:S03]  /*0700*/  IMAD.U32 R4, RZ, RZ, UR8 ;  /* 0x00000008ff047e24 */ /* 0x000fc6000f8e00ff */
[----:B------:R0:W-:Y:S01]  /*0710*/  STL [R1+0x44], R7 ;  /* 0x0000440701007387 */ /* 0x0001e20000100800 */
[----:B------:R0:W2:Y:S01]  /*0720*/  @!UP1 SYNCS.EXCH.64 URZ, [UR16+0x88], UR12 ;  /* 0x0000880c103f95b2 */ /* 0x0000a20008000100 */
[----:B------:R-:W-:Y:S01]  /*0730*/  NOP ;  /* 0x0000000000007918 */ /* 0x000fe20000000000 */
[----:B--234-:R-:W-:Y:S06]  /*0740*/  BAR.SYNC.DEFER_BLOCKING 0x0 ;  /* 0x0000000000007b1d */ /* 0x01cfec0000010000 */
[----:B------:R-:W-:Y:S05]  /*0750*/  @!P1 BRA `(.L_x_3) ;  /* 0x0000011800449947 */ /* 0x000fea0003800000 */
[----:B------:R-:W-:-:S06]  /*0760*/  UISETP.GT.U32.AND UP0, UPT, UR18, 0x1, UPT ;  /* 0x000000011200788c */ /* 0x000fcc000bf04070 */
[----:B------:R-:W-:-:S13]  /*0770*/  PLOP3.LUT P0, PT, PT, PT, UP0, 0x80, 0x0 ;  /* 0x000000000000781c */ /* 0x000fda0003f0f008 */
[----:B0-----:R-:W-:Y:S05]  /*0780*/  @P0 EXIT ;  /* 0x000000000000094d */ /* 0x001fea0003800000 */
[----:B------:R-:W-:Y:S01]  /*0790*/  ULDC.64 UR8, c[0x0][0x650] ;  /* 0x0001940000087ab9 */ /* 0x000fe20000000a00 */
[----:B------:R-:W-:Y:S01]  /*07a0*/  UMOV UR44, 0xffffffff ;  /* 0xffffffff002c7882 */ /* 0x000fe20000000000 */
[----:B------:R-:W-:Y:S01]  /*07b0*/  ISETP.GE.U32.AND P0, PT, R7, UR8, PT ;  /* 0x0000000807007c0c */ /* 0x000fe2000bf06070 */
[----:B------:R-:W-:Y:S01]  /*07c0*/  UMOV UR43, 0xffffffff ;  /* 0xffffffff002b7882 */ /* 0x000fe20000000000 */
[----:B------:R-:W-:Y:S01]  /*07d0*/  UMOV UR42, 0xffffffff ;  /* 0xffffffff002a7882 */ /* 0x000fe20000000000 */
[----:B------:R-:W-:Y:S02]  /*07e0*/  PRMT R0, RZ, 0x7610, R0 ;  /* 0x00007610ff007816 */ /* 0x000fe40000000000 */
[----:B------:R-:W-:-:S13]  /*07f0*/  ISETP.GE.U32.AND.EX P0, PT, R6, UR9, PT, P0 ;  /* 0x0000000906007c0c */ /* 0x000fda000bf06100 */
[----:B------:R-:W-:Y:S05]  /*0800*/  @P0 BRA `(.L_x_4) ;  /* 0x0000000400800947 */ /* 0x000fea0003800000 */
[----:B------:R-:W-:Y:S01]  /*0810*/  I2FP.F32.U32 R0, UR4 ;  /* 0x0000000400007c45 */ /* 0x000fe20008201000 */
[----:B------:R-:W-:Y:S01]  /*0820*/  ULDC.64 UR16, c[0x0][0x628] ;  /* 0x00018a0000107ab9 */ /* 0x000fe20000000a00 */
[----:B------:R-:W-:Y:S01]  /*0830*/  ULDC UR6, c[0x0][0x150] ;  /* 0x0000540000067ab9 */ /* 0x000fe20000000800 */
[----:B------:R-:W-:Y:S01]  /*0840*/  ISETP.NE.U32.AND P0, PT, RZ, UR16, PT ;  /* 0x00000010ff007c0c */ /* 0x000fe2000bf05070 */
[----:B------:R-:W-:Y:S01]  /*0850*/  ULDC UR15, c[0x0][0x630] ;  /* 0x00018c00000f7ab9 */ /* 0x000fe20000000800 */
[----:B------:R-:W-:Y:S01]  /*0860*/  FMUL R0, R0, UR6 ;  /* 0x0000000600007c20 */ /* 0x000fe20008400000 */
[----:B------:R-:W-:Y:S01]  /*0870*/  R2UR UR18, R7 ;  /* 0x00000000071272ca */ /* 0x000fe200000e0000 */
[----:B------:R-:W-:Y:S01]  /*0880*/  ULDC UR20, c[0x0][0x154] ;  /* 0x0000550000147ab9 */ /* 0x000fe20000000800 */
[----:B------:R-:W-:Y:S01]  /*0890*/  ISETP.NE.AND.EX P0, PT, RZ, UR17, PT, P0 ;  /* 0x00000011ff007c0c */ /* 0x000fe2000bf05300 */
[----:B------:R0:W1:Y:S01]  /*08a0*/  F2I.U32.TRUNC.NTZ R2, R0 ;  /* 0x0000000000027305 */ /* 0x000062000020f000 */
[----:B------:R-:W-:-:S02]  /*08b0*/  R2UR UR19, R6 ;  /* 0x00000000061372ca */ /* 0x000fc400000e0000 */
[----:B------:R-:W-:Y:S02]  /*08c0*/  R2UR UR8, R7 ;  /* 0x00000000070872ca */ /* 0x000fe400000e0000 */
[----:B------:R-:W-:-:S07]  /*08d0*/  R2UR UR9, R6 ;  /* 0x00000000060972ca */ /* 0x000fce00000e0000 */
[----:B0-----:R-:W-:Y:S08]  /*08e0*/  @!P0 BRA `(.L_x_5) ;  /* 0x0000000000308947 */ /* 0x001ff00003800000 */
[----:B------:R-:W-:Y:S01]  /*08f0*/  R2UR UR8, R7 ;  /* 0x00000000070872ca */ /* 0x000fe200000e0000 */
[----:B------:R-:W-:Y:S01]  /*0900*/  ULDC UR6, c[0x0][0x634] ;  /* 0x00018d0000067ab9 */ /* 0x000fe20000000800 */
[----:B------:R-:W-:-:S11]  /*0910*/  R2UR UR14, R6 ;  /* 0x00000000060e72ca */ /* 0x000fd600000e0000 */
[----:B------:R-:W-:-:S04]  /*0920*/  UIADD3 UR6, UP0, UR8, UR6, URZ ;  /* 0x0000000608067290 */ /* 0x000fc8000ff1e03f */
[----:B------:R-:W-:-:S04]  /*0930*/  UIADD3.X UR14, URZ, UR14, URZ, UP0, !UPT ;  /* 0x0000000e3f0e7290 */ /* 0x000fc800087fe43f */
[----:B------:R-:W-:-:S04]  /*0940*/  UIMAD.WIDE.U32 UR8, UR14, UR16, URZ ;  /* 0x000000100e0872a5 */ /* 0x000fc8000f8e003f */
[----:B------:R-:W-:Y:S02]  /*0950*/  UIMAD.WIDE.U32 UR10, UP0, UR6, UR17, UR8 ;  /* 0x00000011060a72a5 */ /* 0x000fe4000f800008 */
[----:B------:R-:W-:Y:S02]  /*0960*/  UIMAD.WIDE.U32 UR8, UR6, UR16, URZ ;  /* 0x00000010060872a5 */ /* 0x000fe4000f8e003f */
[----:B------:R-:W-:Y:S02]  /*0970*/  UIADD3.X UR13, URZ, URZ, URZ, UP0, !UPT ;  /* 0x0000003f3f0d7290 */ /* 0x000fe400087fe43f */
[----:B------:R-:W-:Y:S01]  /*0980*/  UIADD3 URZ, UP0, UR9, UR10, URZ ;  /* 0x0000000a093f7290 */ /* 0x000fe2000ff1e03f */
[----:B------:R-:W-:-:S03]  /*0990*/  UMOV UR12, UR11 ;  /* 0x0000000b000c7c82 */ /* 0x000fc60008000000 */
[----:B------:R-:W-:-:S12]  /*09a0*/  UIMAD.WIDE.U32.X UR8, UR14, UR17, UR12, UP0 ;  /* 0x000000110e0872a5 */ /* 0x000fd800080e040c */
.L_x_5:
[----:B------:R-:W-:Y:S01]  /*09b0*/  USHF.R.U64 UR42, UR8, UR15, UR9 ;  /* 0x0000000f082a7299 */ /* 0x000fe20008001209 */
[----:B------:R-:W-:Y:S01]  /*09c0*/  I2FP.F32.U32 R0, UR7 ;  /* 0x0000000700007c45 */ /* 0x000fe20008201000 */
[----:B------:R-:W-:Y:S01]  /*09d0*/  USHF.R.U32.HI UR5, URZ, UR15, UR9 ;  /* 0x0000000f3f057299 */ /* 0x000fe20008011609 */
[----:B-1----:R-:W-:Y:S01]  /*09e0*/  R2UR UR12, R2 ;  /* 0x00000000020c72ca */ /* 0x002fe200000e0000 */
[----:B------:R-:W-:Y:S02]  /*09f0*/  UIADD3 UR6, UP0, URZ, -UR42, URZ ;  /* 0x8000002a3f067290 */ /* 0x000fe4000ff1e03f */
[----:B------:R-:W-:Y:S01]  /*0a00*/  FMUL R0, R0, UR20 ;  /* 0x0000001400007c20 */ /* 0x000fe20008400000 */
[----:B------:R-:W-:Y:S01]  /*0a10*/  ULDC.64 UR8, c[0x0][0x620] ;  /* 0x0001880000087ab9 */ /* 0x000fe20000000a00 */
[----:B------:R-:W-:Y:S01]  /*0a20*/  UIADD3.X UR5, URZ, ~UR5, URZ, UP0, !UPT ;  /* 0x800000053f057290 */ /* 0x000fe200087fe43f */
[----:B------:R-:W-:Y:S01]  /*0a30*/  UMOV UR10, UR18 ;  /* 0x00000012000a7c82 */ /* 0x000fe20008000000 */
[----:B------:R-:W-:-:S02]  /*0a40*/  UMOV UR11, UR19 ;  /* 0x00000013000b7c82 */ /* 0x000fc40008000000 */
[----:B------:R-:W-:Y:S01]  /*0a50*/  UIMAD UR5, UR5, UR8, URZ ;  /* 0x00000008050572a4 */ /* 0x000fe2000f8e023f */
[----:B------:R-:W0:Y:S01]  /*0a60*/  F2I.U32.TRUNC.NTZ R0, R0 ;  /* 0x0000000000007305 */ /* 0x000e22000020f000 */
[----:B------:R-:W-:Y:S02]  /*0a70*/  UIMAD.WIDE.U32 UR10, UR6, UR8, UR10 ;  /* 0x00000008060a72a5 */ /* 0x000fe4000f8e000a */
[----:B------:R-:W-:Y:S01]  /*0a80*/  UIMAD UR6, UR6, UR9, UR5 ;  /* 0x00000009060672a4 */ /* 0x000fe2000f8e0205 */
[----:B------:R-:W-:Y:S01]  /*0a90*/  ULDC UR21, c[0x0][0x658] ;  /* 0x0001960000157ab9 */ /* 0x000fe20000000800 */
[----:B------:R-:W-:Y:S02]  /*0aa0*/  UMOV UR19, 0xffffffff ;  /* 0xffffffff00137882 */ /* 0x000fe40000000000 */
[----:B------:R-:W-:Y:S01]  /*0ab0*/  UIADD3 UR6, UR11, UR6, URZ ;  /* 0x000000060b067290 */ /* 0x000fe2000fffe03f */
[----:B------:R-:W-:Y:S01]  /*0ac0*/  ULDC UR15, c[0x0][0x618] ;  /* 0x00018600000f7ab9 */ /* 0x000fe20000000800 */
[----:B------:R-:W-:Y:S01]  /*0ad0*/  ULDC.64 UR8, c[0x0][0x640] ;  /* 0x0001900000087ab9 */ /* 0x000fe20000000a00 */
[----:B------:R-:W-:Y:S01]  /*0ae0*/  USHF.L.U32 UR11, UR19, UR21, URZ ;  /* 0x00000015130b7299 */ /* 0x000fe2000800063f */
[----:B------:R-:W-:Y:S01]  /*0af0*/  ISETP.NE.U32.AND P0, PT, RZ, UR8, PT ;  /* 0x00000008ff007c0c */ /* 0x000fe2000bf05070 */
[----:B------:R-:W-:-:S02]  /*0b00*/  USHF.R.U64 UR19, UR10, UR15, UR6 ;  /* 0x0000000f0a137299 */ /* 0x000fc40008001206 */
[----:B------:R-:W-:Y:S01]  /*0b10*/  USHF.R.U32.HI UR10, URZ, UR15, UR6 ;  /* 0x0000000f3f0a7299 */ /* 0x000fe20008011606 */
[----:B0-----:R-:W-:Y:S01]  /*0b20*/  R2UR UR14, R0 ;  /* 0x00000000000e72ca */ /* 0x001fe200000e0000 */
[----:B------:R-:W-:Y:S01]  /*0b30*/  ULDC UR17, c[0x0][0x608] ;  /* 0x0001820000117ab9 */ /* 0x000fe20000000800 */
[----:B------:R-:W-:Y:S01]  /*0b40*/  ISETP.NE.AND.EX P0, PT, RZ, UR9, PT, P0 ;  /* 0x00000009ff007c0c */ /* 0x000fe2000bf05300 */
[----:B------:R-:W-:Y:S02]  /*0b50*/  USHF.R.U64 UR23, UR19, UR17, UR10 ;  /* 0x0000001113177299 */ /* 0x000fe4000800120a */
[----:B------:R-:W-:Y:S01]  /*0b60*/  USHF.R.U32.HI UR10, URZ, UR17, UR10 ;  /* 0x000000113f0a7299 */ /* 0x000fe2000801160a */
[----:B------:R-:W-:Y:S01]  /*0b70*/  UMOV UR16, 0x1 ;  /* 0x0000000100107882 */ /* 0x000fe20000000000 */
[----:B------:R-:W-:Y:S02]  /*0b80*/  UIADD3 UR12, -UR12, URZ, URZ ;  /* 0x0000003f0c0c7290 */ /* 0x000fe4000fffe13f */
[----:B------:R-:W-:-:S02]  /*0b90*/  USHF.R.U64 UR24, UR23, UR21, UR10 ;  /* 0x0000001517187299 */ /* 0x000fc4000800120a */
[----:B------:R-:W-:Y:S01]  /*0ba0*/  USHF.L.U32 UR6, UR16, UR21, URZ ;  /* 0x0000001510067299 */ /* 0x000fe2000800063f */
[----:B------:R-:W-:Y:S01]  /*0bb0*/  ULDC UR13, c[0x0][0x144] ;  /* 0x00005100000d7ab9 */ /* 0x000fe20000000800 */
[----:B------:R-:W-:Y:S01]  /*0bc0*/  ULDC UR5, c[0x0][0x600] ;  /* 0x0001800000057ab9 */ /* 0x000fe20000000800 */
[----:B------:R-:W-:Y:S02]  /*0bd0*/  ULOP3.LUT UR16, URZ, UR11, URZ, 0x33, !UPT ;  /* 0x0000000b3f107292 */ /* 0x000fe4000f8e333f */
[----:B------:R-:W-:Y:S02]  /*0be0*/  USHF.R.U32.HI UR11, URZ, UR21, UR10 ;  /* 0x000000153f0b7299 */ /* 0x000fe4000801160a */
[----:B------:R-:W-:Y:S02]  /*0bf0*/  UIADD3 UR18, UR5, -0x1, URZ ;  /* 0xffffffff05127890 */ /* 0x000fe4000fffe03f */
[----:B------:R-:W-:Y:S02]  /*0c00*/  UIADD3 UR20, -UR14, URZ, URZ ;  /* 0x0000003f0e147290 */ /* 0x000fe4000fffe13f */
[----:B------:R-:W-:Y:S01]  /*0c10*/  UIMAD UR4, UR13, UR12, UR4 ;  /* 0x0000000c0d0472a4 */ /* 0x000fe2000f8e0204 */
[----:B------:R-:W-:Y:S01]  /*0c20*/  ULDC UR25, c[0x0][0x148] ;  /* 0x0000520000197ab9 */ /* 0x000fe20000000800 */
[----:B------:R-:W-:Y:S01]  /*0c30*/  ULDC UR21, c[0x0][0x648] ;  /* 0x0001920000157ab9 */ /* 0x000fe20000000800 */
[----:B------:R-:W-:Y:S01]  /*0c40*/  ULDC UR22, c[0x0][0x638] ;  /* 0x00018e0000167ab9 */ /* 0x000fe20000000800 */
[----:B------:R-:W-:Y:S01]  /*0c50*/  UMOV UR10, UR24 ;  /* 0x00000018000a7c82 */ /* 0x000fe20008000000 */
[----:B------:R-:W-:Y:S07]  /*0c60*/  @!P0 BRA `(.L_x_6) ;  /* 0x0000000000308947 */ /* 0x000fee0003800000 */
[----:B------:R-:W-:Y:S02]  /*0c70*/  ULDC UR14, c[0x0][0x64c] ;  /* 0x00019300000e7ab9 */ /* 0x000fe40000000800 */
        /* <DEDUP_REMOVED lines=8> */
[----:B------:R-:W-:-:S07]  /*0d00*/  UIMAD.WIDE.U32.X UR8, UR17, UR9, UR14, UP0 ;  /* 0x00000009110872a5 */ /* 0x000fce00080e040e */
[----:B------:R-:W-:Y:S01]  /*0d10*/  UMOV UR10, UR8 ;  /* 0x00000008000a7c82 */ /* 0x000fe20008000000 */
[----:B------:R-:W-:-:S05]  /*0d20*/  UMOV UR11, UR9 ;  /* 0x00000009000b7c82 */ /* 0x000fca0008000000 */
.L_x_6:
[----:B------:R-:W-:Y:S01]  /*0d30*/  UISETP.NE.AND UP0, UPT, UR39, URZ, UPT ;  /* 0x0000003f2700728c */ /* 0x000fe2000bf05270 */
[----:B------:R-:W-:Y:S01]  /*0d40*/  IMAD.MOV.U32 R0, RZ, RZ, 0x1 ;  /* 0x00000001ff007424 */ /* 0x000fe200078e00ff */
[----:B------:R-:W-:Y:S02]  /*0d50*/  USHF.R.U64 UR8, UR10, UR21, UR11 ;  /* 0x000000150a087299 */ /* 0x000fe4000800120b */
[----:B------:R-:W-:Y:S02]  /*0d60*/  ULOP3.LUT UR16, UR23, UR16, URZ, 0xc0, !UPT ;  /* 0x0000001017107292 */ /* 0x000fe4000f8ec03f */
[----:B------:R-:W-:Y:S02]  /*0d70*/  ULOP3.LUT UR18, UR19, UR18, URZ, 0xc0, !UPT ;  /* 0x0000001213127292 */ /* 0x000fe4000f8ec03f */
[----:B------:R-:W-:-:S03]  /*0d80*/  UIMAD UR16, UR6, UR8, UR16 ;  /* 0x00000008061072a4 */ /* 0x000fc6000f8e0210 */
[----:B------:R-:W-:Y:S02]  /*0d90*/  @UP0 UIMAD UR4, UR25, UR20, UR7 ;  /* 0x00000014190402a4 */ /* 0x000fe4000f8e0207 */
[----:B------:R-:W-:-:S04]  /*0da0*/  UIADD3 UR7, -UR8, URZ, URZ ;  /* 0x0000003f08077290 */ /* 0x000fc8000fffe13f */
[----:B------:R-:W-:-:S03]  /*0db0*/  UIMAD UR6, UR7, UR22, UR24 ;  /* 0x00000016070672a4 */ /* 0x000fc6000f8e0218 */
[----:B------:R-:W-:Y:S01]  /*0dc0*/  ULDC UR7, c[0x0][0x610] ;  /* 0x0001840000077ab9 */ /* 0x000fe20000000800 */
[----:B------:R-:W-:Y:S02]  /*0dd0*/  UIMAD UR6, UR6, UR5, UR18 ;  /* 0x00000005060672a4 */ /* 0x000fe4000f8e0212 */
[----:B------:R-:W-:-:S04]  /*0de0*/  UIMAD UR4, UR16, UR7, UR4 ;  /* 0x00000007100472a4 */ /* 0x000fc8000f8e0204 */
[----:B------:R-:W-:Y:S02]  /*0df0*/  USEL UR43, UR6, UR4, !UP0 ;  /* 0x00000004062b7287 */ /* 0x000fe4000c000000 */
[----:B------:R-:W-:-:S12]  /*0e00*/  USEL UR44, UR4, UR6, !UP0 ;  /* 0x00000006042c7287 */ /* 0x000fd8000c000000 */
.L_x_4:
[----:B------:R-:W-:-:S08]  /*0e10*/  NOP ;  /* 0x0000000000007918 */ /* 0x000fd00000000000 */
[----:B------:R-:W0:Y:S02]  /*0e20*/  USETMAXREG.TRY_ALLOC.CTAPOOL UP0, 0xf0 ;  /* 0x000000f0000079c8 */ /* 0x000e240008000600 */
[----:B0-----:R-:W-:-:S13]  /*0e30*/  PLOP3.LUT P0, PT, PT, PT, UP0, 0x80, 0x0 ;  /* 0x000000000000781c */ /* 0x001fda0003f0f008 */
[----:B------:R-:W-:Y:S05]  /*0e40*/  @!P0 BRA `(.L_x_4) ;  /* 0xfffffffc00f08947 */ /* 0x000fea000383ffff */
[----:B------:R-:W-:Y:S01]  /*0e50*/  ULDC.64 UR4, c[0x0][0x598] ;  /* 0x0001660000047ab9 */ /* 0x000fe20000000a00 */
[----:B------:R-:W-:Y:S01]  /*0e60*/  ULDC.64 UR48, c[0x0][0x208] ;  /* 0x0000820000307ab9 */ /* 0x000fe20000000a00 */
[----:B------:R-:W-:-:S04]  /*0e70*/  ISETP.NE.U32.AND P0, PT, RZ, UR4, PT ;  /* 0x00000004ff007c0c */ /* 0x000fc8000bf05070 */
[----:B------:R-:W-:-:S13]  /*0e80*/  ISETP.NE.AND.EX P0, PT, RZ, UR5, PT, P0 ;  /* 0x00000005ff007c0c */ /* 0x000fda000bf05300 */
[----:B------:R-:W-:Y:S05]  /*0e90*/  @!P0 BRA `(.L_x_7) ;  /* 0x00000000001c8947 */ /* 0x000fea0003800000 */
[----:B------:R-:W0:Y:S02]  /*0ea0*/  LDC.64 R2, c[0x0][0x598] ;  /* 0x00016600ff027b82 */ /* 0x000e240000000a00 */
[----:B0-----:R-:W2:Y:S02]  /*0eb0*/  LDG.E.64 R2, desc[UR48][R2.64] ;  /* 0x0000003002027981 */ /* 0x001ea4000c1e1b00 */
[----:B--2---:R-:W-:-:S04]  /*0ec0*/  ISETP.NE.U32.AND P0, PT, R2, RZ, PT ;  /* 0x000000ff0200720c */ /* 0x004fc80003f05070 */
[----:B------:R-:W-:-:S13]  /*0ed0*/  ISETP.NE.AND.EX P0, PT, R3, RZ, PT, P0 ;  /* 0x000000ff0300720c */ /* 0x000fda0003f05300 */
[----:B------:R-:W-:Y:S05]  /*0ee0*/  @!P0 BRA `(.L_x_7) ;  /* 0x0000000000088947 */ /* 0x000fea0003800000 */
[----:B------:R0:W5:Y:S01]  /*0ef0*/  LD.E R2, desc[UR48][R2.64] ;  /* 0x0000003002027980 */ /* 0x000162000c101900 */
[----:B------:R-:W-:Y:S05]  /*0f00*/  BRA `(.L_x_8) ;  /* 0x0000000000247947 */ /* 0x000fea0003800000 */
.L_x_7:
[----:B------:R-:W-:Y:S02]  /*0f10*/  ULDC.64 UR4, c[0x0][0x588] ;  /* 0x0001620000047ab9 */ /* 0x000fe40000000a00 */
[----:B------:R-:W-:-:S04]  /*0f20*/  ISETP.NE.U32.AND P0, PT, RZ, UR4, PT ;  /* 0x00000004ff007c0c */ /* 0x000fc8000bf05070 */
[----:B------:R-:W-:-:S13]  /*0f30*/  ISETP.NE.AND.EX P0, PT, RZ, UR5, PT, P0 ;  /* 0x00000005ff007c0c */ /* 0x000fda000bf05300 */
[----:B------:R-:W-:Y:S05]  /*0f40*/  @!P0 BRA `(.L_x_9) ;  /* 0x00000000000c8947 */ /* 0x000fea0003800000 */
[----:B------:R-:W0:Y:S02]  /*0f50*/  LDC.64 R2, c[0x0][0x588] ;  /* 0x00016200ff027b82 */ /* 0x000e240000000a00 */
[----:B0-----:R1:W5:Y:S01]  /*0f60*/  LDG.E R2, desc[UR48][R2.64] ;  /* 0x0000003002027981 */ /* 0x001362000c1e1900 */
[----:B------:R-:W-:Y:S05]  /*0f70*/  BRA `(.L_x_8) ;  /* 0x0000000000087947 */ /* 0x000fea0003800000 */
.L_x_9:
[----:B------:R-:W-:Y:S02]  /*0f80*/  ULDC UR4, c[0x0][0x580] ;  /* 0x0001600000047ab9 */ /* 0x000fe40000000800 */
[----:B------:R-:W-:-:S07]  /*0f90*/  IMAD.U32 R2, RZ, RZ, UR4 ;  /* 0x00000004ff027e24 */ /* 0x000fce000f8e00ff */
.L_x_8:
[----:B------:R-:W-:Y:S02]  /*0fa0*/  ULDC.64 UR4, c[0x0][0x5a0] ;  /* 0x0001680000047ab9 */ /* 0x000fe40000000a00 */
[----:B------:R-:W-:-:S04]  /*0fb0*/  ISETP.NE.U32.AND P0, PT, RZ, UR4, PT ;  /* 0x00000004ff007c0c */ /* 0x000fc8000bf05070 */
[----:B------:R-:W-:-:S13]  /*0fc0*/  ISETP.NE.AND.EX P0, PT, RZ, UR5, PT, P0 ;  /* 0x00000005ff007c0c */ /* 0x000fda000bf05300 */
[----:B------:R-:W-:Y:S05]  /*0fd0*/  @!P0 BRA `(.L_x_10) ;  /* 0x00000000001c8947 */ /* 0x000fea0003800000 */
[----:B------:R-:W2:Y:S02]  /*0fe0*/  LDC.64 R4, c[0x0][0x5a0] ;  /* 0x00016800ff047b82 */ /* 0x000ea40000000a00 */
[----:B--2---:R-:W2:Y:S02]  /*0ff0*/  LDG.E.64 R4, desc[UR48][R4.64] ;  /* 0x0000003004047981 */ /* 0x004ea4000c1e1b00 */
[----:B--2---:R-:W-:-:S04]  /*1000*/  ISETP.NE.U32.AND P0, PT, R4, RZ, PT ;  /* 0x000000ff0400720c */ /* 0x004fc80003f05070 */
[----:B------:R-:W-:-:S13]  /*1010*/  ISETP.NE.AND.EX P0, PT, R5, RZ, PT, P0 ;  /* 0x000000ff0500720c */ /* 0x000fda0003f05300 */
[----:B------:R-:W-:Y:S05]  /*1020*/  @!P0 BRA `(.L_x_10) ;  /* 0x0000000000088947 */ /* 0x000fea0003800000 */
[----:B------:R2:W5:Y:S01]  /*1030*/  LD.E R16, desc[UR48][R4.64] ;  /* 0x0000003004107980 */ /* 0x000562000c101900 */
[----:B------:R-:W-:Y:S05]  /*1040*/  BRA `(.L_x_11) ;  /* 0x0000000000247947 */ /* 0x000fea0003800000 */
.L_x_10:
[----:B------:R-:W-:Y:S02]  /*1050*/  ULDC.64 UR4, c[0x0][0x590] ;  /* 0x0001640000047ab9 */ /* 0x000fe40000000a00 */
[----:B------:R-:W-:-:S04]  /*1060*/  ISETP.NE.U32.AND P0, PT, RZ, UR4, PT ;  /* 0x00000004ff007c0c */ /* 0x000fc8000bf05070 */
[----:B------:R-:W-:-:S13]  /*1070*/  ISETP.NE.AND.EX P0, PT, RZ, UR5, PT, P0 ;  /* 0x00000005ff007c0c */ /* 0x000fda000bf05300 */
[----:B------:R-:W-:Y:S05]  /*1080*/  @!P0 BRA `(.L_x_12) ;  /* 0x00000000000c8947 */ /* 0x000fea0003800000 */
[----:B------:R-:W2:Y:S02]  /*1090*/  LDC.64 R16, c[0x0][0x590] ;  /* 0x00016400ff107b82 */ /* 0x000ea40000000a00 */
[----:B--2---:R3:W5:Y:S01]  /*10a0*/  LDG.E R16, desc[UR48][R16.64] ;  /* 0x0000003010107981 */ /* 0x004762000c1e1900 */
[----:B------:R-:W-:Y:S05]  /*10b0*/  BRA `(.L_x_11) ;  /* 0x0000000000087947 */ /* 0x000fea0003800000 */
.L_x_12:
[----:B------:R-:W-:Y:S02]  /*10c0*/  ULDC UR4, c[0x0][0x584] ;  /* 0x0001610000047ab9 */ /* 0x000fe40000000800 */
[----:B------:R-:W-:-:S07]  /*10d0*/  IMAD.U32 R16, RZ, RZ, UR4 ;  /* 0x00000004ff107e24 */ /* 0x000fce000f8e00ff */
.L_x_11:
[----:B------:R-:W-:-:S13]  /*10e0*/  LOP3.LUT P0, RZ, R0, 0xff, RZ, 0xc0, !PT ;  /* 0x000000ff00ff7812 */ /* 0x000fda000780c0ff */
[----:B------:R-:W-:Y:S05]  /*10f0*/  @!P0 EXIT ;  /* 0x000000000000894d */ /* 0x000fea0003800000 */
[----:B------:R-:W-:Y:S01]  /*1100*/  ULDC UR4, c[0x0][0x28c] ;  /* 0x0000a30000047ab9 */ /* 0x000fe20000000800 */
[----:B------:R-:W-:Y:S01]  /*1110*/  UMOV UR36, URZ ;  /* 0x0000003f00247c82 */ /* 0x000fe20008000000 */
[----:B------:R-:W-:Y:S01]  /*1120*/  UIADD3 UR4, UR4, 0x1f, URZ ;  /* 0x0000001f04047890 */ /* 0x000fe2000fffe03f */
[----:B------:R-:W-:-:S03]  /*1130*/  UMOV UR37, URZ ;  /* 0x0000003f00257c82 */ /* 0x000fc60008000000 */
[----:B------:R-:W-:-:S04]  /*1140*/  USHF.R.S32.HI UR5, URZ, 0x1f, UR4 ;  /* 0x0000001f3f057899 */ /* 0x000fc80008011404 */
[----:B------:R-:W-:-:S04]  /*1150*/  ULEA.HI UR5, UR5, UR4, URZ, 0x5 ;  /* 0x0000000405057291 */ /* 0x000fc8000f8f283f */
[----:B------:R-:W-:-:S12]  /*1160*/  USHF.R.S32.HI UR40, URZ, 0x5, UR5 ;  /* 0x000000053f287899 */ /* 0x000fd80008011405 */
.L_x_476:
[----:B----4-:R-:W4:Y:S01]  /*1170*/  S2R R0, SR_TID.X ;  /* 0x0000000000007919 */ /* 0x010f220000002100 */
[----:B------:R-:W0:Y:S01]  /*1180*/  S2UR UR6, SR_CgaCtaId ;  /* 0x00000000000679c3 */ /* 0x000e220000008800 */
[----:B------:R-:W-:Y:S02]  /*1190*/  UMOV UR41, 0x400 ;  /* 0x0000040000297882 */ /* 0x000fe40000000000 */
[----:B0-----:R-:W-:Y:S01]  /*11a0*/  ULEA UR41, UR6, UR41, 0x18 ;  /* 0x0000002906297291 */ /* 0x001fe2000f8ec03f */
[----:B----4-:R-:W-:-:S04]  /*11b0*/  LOP3.LUT R0, R0, 0x80, RZ, 0xc0, !PT ;  /* 0x0000008000007812 */ /* 0x010fc800078ec0ff */
[----:B------:R-:W-:-:S06]  /*11c0*/  SHF.R.U32.HI R0, RZ, 0x7, R0 ;  /* 0x00000007ff007819 */ /* 0x000fcc0000011600 */
[----:B------:R-:W0:Y:S02]  /*11d0*/  SHFL.IDX PT, R0, R0, RZ, 0x1f ;  /* 0x00001fff00007589 */ /* 0x000e2400000e0000 */
[----:B0-----:R-:W-:-:S13]  /*11e0*/  R2UR UR4, R0 ;  /* 0x00000000000472ca */ /* 0x001fda00000e0000 */
[----:B------:R-:W-:-:S04]  /*11f0*/  ULEA.HI UR5, UR4, UR4, URZ, 0x1 ;  /* 0x0000000404057291 */ /* 0x000fc8000f8f083f */
[----:B------:R-:W-:-:S04]  /*1200*/  ULOP3.LUT UR5, UR5, 0xffffe, URZ, 0xc0, !UPT ;  /* 0x000ffffe05057892 */ /* 0x000fc8000f8ec03f */
[----:B------:R-:W-:-:S03]  /*1210*/  UIADD3 UR5, UR4, -UR5, URZ ;  /* 0x8000000504057290 */ /* 0x000fc6000fffe03f */
[----:B------:R-:W-:Y:S01]  /*1220*/  ULDC UR4, c[0x0][0x28c] ;  /* 0x0000a30000047ab9 */ /* 0x000fe20000000800 */
[----:B------:R-:W-:Y:S01]  /*1230*/  ULEA UR5, UR5, UR41, 0xc ;  /* 0x0000002905057291 */ /* 0x000fe2000f8e603f */
[----:B------:R-:W-:-:S03]  /*1240*/  ISETP.LT.AND P0, PT, RZ, UR4, PT ;  /* 0x00000004ff007c0c */ /* 0x000fc6000bf01270 */
[----:B------:R-:W-:-:S04]  /*1250*/  UIADD3 UR5, UR5, 0x180, URZ ;  /* 0x0000018005057890 */ /* 0x000fc8000fffe03f */
[----:B------:R-:W-:-:S04]  /*1260*/  USHF.R.U32.HI UR5, URZ, 0x4, UR5 ;  /* 0x000000043f057899 */ /* 0x000fc80008011605 */
[----:B------:R-:W-:Y:S02]  /*1270*/  ULOP3.LUT UR45, UR5, 0x3fff, URZ, 0xc0, !UPT ;  /* 0x00003fff052d7892 */ /* 0x000fe4000f8ec03f */
[----:B-1-3-5:R-:W-:Y:S10]  /*1280*/  @P0 BRA `(.L_x_13) ;  /* 0x0000000000400947 */ /* 0x02aff40003800000 */
[----:B------:R-:W-:Y:S01]  /*1290*/  MOV R0, 0x0 ;  /* 0x0000000000007802 */ /* 0x000fe20000000f00 */
[----:B------:R-:W-:Y:S01]  /*12a0*/  ULDC.64 UR4, c[0x4][0x68] ;  /* 0x01001a0000047ab9 */ /* 0x000fe20000000a00 */
[----:B------:R-:W-:Y:S01]  /*12b0*/  ULDC.64 UR6, c[0x4][0x8] ;  /* 0x0100020000067ab9 */ /* 0x000fe20000000a00 */
[----:B--2---:R-:W-:Y:S01]  /*12c0*/  IMAD.U32 R4, RZ, RZ, UR4 ;  /* 0x00000004ff047e24 */ /* 0x004fe2000f8e00ff */
[----:B------:R0:W2:Y:S01]  /*12d0*/  LDC.64 R14, c[0x4][R0] ;  /* 0x01000000000e7b82 */ /* 0x0000a20000000a00 */
[----:B------:R-:W-:Y:S01]  /*12e0*/  IMAD.U32 R5, RZ, RZ, UR5 ;  /* 0x00000005ff057e24 */ /* 0x000fe2000f8e00ff */
[----:B------:R-:W-:Y:S01]  /*12f0*/  ULDC.64 UR4, c[0x4][0x70] ;  /* 0x01001c0000047ab9 */ /* 0x000fe20000000a00 */
[----:B------:R-:W-:Y:S02]  /*1300*/  IMAD.U32 R10, RZ, RZ, UR6 ;  /* 0x00000006ff0a7e24 */ /* 0x000fe4000f8e00ff */
[----:B------:R-:W-:Y:S02]  /*1310*/  IMAD.U32 R6, RZ, RZ, UR4 ;  /* 0x00000004ff067e24 */ /* 0x000fe4000f8e00ff */
[----:B------:R-:W-:-:S02]  /*1320*/  IMAD.U32 R7, RZ, RZ, UR5 ;  /* 0x00000005ff077e24 */ /* 0x000fc4000f8e00ff */
[----:B------:R-:W-:Y:S02]  /*1330*/  IMAD.U32 R11, RZ, RZ, UR7 ;  /* 0x00000007ff0b7e24 */ /* 0x000fe4000f8e00ff */
[----:B------:R-:W-:Y:S02]  /*1340*/  IMAD.MOV.U32 R8, RZ, RZ, 0x1e1 ;  /* 0x000001e1ff087424 */ /* 0x000fe400078e00ff */
[----:B------:R-:W-:Y:S02]  /*1350*/  IMAD.MOV.U32 R12, RZ, RZ, 0x1 ;  /* 0x00000001ff0c7424 */ /* 0x000fe400078e00ff */
[----:B0-----:R-:W-:-:S07]  /*1360*/  IMAD.MOV.U32 R13, RZ, RZ, RZ ;  /* 0x000000ffff0d7224 */ /* 0x001fce00078e00ff */
[----:B------:R-:W-:-:S07]  /*1370*/  LEPC R20, `(.L_x_13) ;  /* 0x000000001014794e */ /* 0x000fce0000000000 */
[----:B-123-5:R-:W-:Y:S05]  /*1380*/  CALL.ABS.NOINC R14 ;  /* 0x000000000e007343 */ /* 0x02efea0003c00000 */
.L_x_13:
[----:B------:R-:W-:-:S06]  /*1390*/  ULOP3.LUT UR4, UR38, 0x1, URZ, 0xfc, !UPT ;  /* 0x0000000126047892 */ /* 0x000fcc000f8efc3f */
[----:B------:R-:W-:-:S05]  /*13a0*/  IMAD.U32 R0, RZ, RZ, UR4 ;  /* 0x00000004ff007e24 */ /* 0x000fca000f8e00ff */
[----:B------:R-:W-:-:S13]  /*13b0*/  ISETP.NE.AND P0, PT, R0, 0x3, PT ;  /* 0x000000030000780c */ /* 0x000fda0003f05270 */
[----:B------:R-:W-:Y:S05]  /*13c0*/  @!P0 BRA `(.L_x_14) ;  /* 0x0000000000048947 */ /* 0x000fea0003800000 */
[----:B------:R-:W-:Y:S01]  /*13d0*/  BPT.TRAP 0x1 ;  /* 0x000000040000795c */ /* 0x000fe20000300000 */
.L_x_14:
[----:B-1----:R-:W-:Y:S02]  /*13e0*/  IMAD.U32 R3, RZ, RZ, UR37 ;  /* 0x00000025ff037e24 */ /* 0x002fe4000f8e00ff */
[----:B------:R-:W-:-:S03]  /*13f0*/  IMAD.U32 R0, RZ, RZ, UR36 ;  /* 0x00000024ff007e24 */ /* 0x000fc6000f8e00ff */
[----:B------:R-:W-:Y:S02]  /*1400*/  LEA R3, R3, UR41, 0x3 ;  /* 0x0000002903037c11 */ /* 0x000fe4000f8e18ff */
[----:B------:R-:W-:-:S04]  /*1410*/  SHF.L.U32 R0, R0, 0x1f, RZ ;  /* 0x0000001f00007819 */ /* 0x000fc800000006ff */
[----:B------:R0:W1:Y:S01]  /*1420*/  SYNCS.PHASECHK.TRANS64.TRYWAIT P1, [R3+URZ], R0 ;  /* 0x00000000030075a7 */ /* 0x000062000802017f */
[----:B------:R-:W-:Y:S05]  /*1430*/  @!P0 BRA `(.L_x_15) ;  /* 0x0000000000048947 */ /* 0x000fea0003800000 */
[----:B------:R-:W-:Y:S01]  /*1440*/  BPT.TRAP 0x1 ;  /* 0x000000040000795c */ /* 0x000fe20000300000 */
.L_x_15:
[----:B-1----:R-:W-:Y:S05]  /*1450*/  @P1 BRA `(.L_x_16) ;  /* 0x0000000000081947 */ /* 0x002fea0003800000 */
[----:B------:R-:W1:Y:S02]  /*1460*/  SYNCS.PHASECHK.TRANS64.TRYWAIT P1, [R3+URZ], R0 ;  /* 0x00000000030075a7 */ /* 0x000e64000802017f */
[----:B-1----:R-:W-:Y:S05]  /*1470*/  @!P1 BRA `(.L_x_17) ;  /* 0x0000012400709947 */ /* 0x002fea0003800000 */
.L_x_16:
[----:B------:R-:W-:-:S04]  /*1480*/  UISETP.LT.AND UP0, UPT, UR40, 0x1, UPT ;  /* 0x000000012800788c */ /* 0x000fc8000bf01270 */
[----:B------:R-:W-:-:S06]  /*1490*/  USEL UR4, UR40, 0x1, UP0 ;  /* 0x0000000128047887 */ /* 0x000fcc0008000000 */
[----:B01----:R-:W-:Y:S01]  /*14a0*/  IMAD.U32 R0, RZ, RZ, UR4 ;  /* 0x00000004ff007e24 */ /* 0x003fe2000f8e00ff */
[----:B------:R-:W-:Y:S05]  /*14b0*/  WARPSYNC.ALL ;  /* 0x0000000000007948 */ /* 0x000fea0003800000 */
[----:B------:R-:W-:-:S04]  /*14c0*/  IADD3 R0, -R0, UR40, RZ ;  /* 0x0000002800007c10 */ /* 0x000fc8000fffe1ff */
[----:B------:R-:W-:Y:S01]  /*14d0*/  ISETP.GE.AND P1, PT, R0, 0x1, PT ;  /* 0x000000010000780c */ /* 0x000fe20003f26270 */
[----:B------:R-:W-:Y:S01]  /*14e0*/  UIADD3 UR4, UR41, 0x1c180, URZ ;  /* 0x0001c18029047890 */ /* 0x000fe2000fffe03f */
[----:B------:R-:W-:Y:S01]  /*14f0*/  WARPGROUP.ARRIVE ;  /* 0x00000000000079c5 */ /* 0x000fe20000000000 */
[----:B------:R-:W-:Y:S02]  /*1500*/  ULOP3.LUT UR45, UR45, 0x10000, URZ, 0xfc, !UPT ;  /* 0x000100002d2d7892 */ /* 0x000fe4000f8efc3f */
[----:B------:R-:W-:Y:S02]  /*1510*/  USHF.R.U32.HI UR4, URZ, 0x4, UR4 ;  /* 0x000000043f047899 */ /* 0x000fe40008011604 */
[----:B------:R-:W-:Y:S02]  /*1520*/  ULEA UR47, UR37, UR45, 0xa ;  /* 0x0000002d252f7291 */ /* 0x000fe4000f8e503f */
[----:B------:R-:W-:Y:S01]  /*1530*/  ULOP3.LUT UR4, UR4, 0x3fff, URZ, 0xc0, !UPT ;  /* 0x00003fff04047892 */ /* 0x000fe2000f8ec03f */
[----:B------:R-:W-:Y:S01]  /*1540*/  UMOV UR21, 0x80000020 ;  /* 0x8000002000157882 */ /* 0x000fe20000000000 */
[----:B------:R-:W-:-:S02]  /*1550*/  UMOV UR23, 0x80000020 ;  /* 0x8000002000177882 */ /* 0x000fc40000000000 */
[----:B------:R-:W-:Y:S01]  /*1560*/  ULOP3.LUT UR46, UR4, 0x10000, URZ, 0xfc, !UPT ;  /* 0x00010000042e7892 */ /* 0x000fe2000f8efc3f */
[----:B------:R-:W-:Y:S01]  /*1570*/  UMOV UR20, UR47 ;  /* 0x0000002f00147c82 */ /* 0x000fe20008000000 */
[----:B------:R-:W-:Y:S02]  /*1580*/  UMOV UR5, UR21 ;  /* 0x0000001500057c82 */ /* 0x000fe40008000000 */
[----:B------:R-:W-:Y:S01]  /*1590*/  UIMAD UR50, UR37, 0x380, UR46 ;  /* 0x00000380253278a4 */ /* 0x000fe2000f8e022e */
[----:B------:R-:W-:Y:S01]  /*15a0*/  UMOV UR4, UR20 ;  /* 0x0000001400047c82 */ /* 0x000fe20008000000 */
[----:B------:R-:W-:Y:S02]  /*15b0*/  UMOV UR7, 0x80000020 ;  /* 0x8000002000077882 */ /* 0x000fe40000000000 */
[----:B------:R-:W-:Y:S02]  /*15c0*/  UIADD3 UR6, UR50, 0x80, URZ ;  /* 0x0000008032067890 */ /* 0x000fe4000fffe03f */
[----:B------:R-:W-:-:S02]  /*15d0*/  UIADD3 UR14, UR50, 0x100, URZ ;  /* 0x00000100320e7890 */ /* 0x000fc4000fffe03f */
[----:B------:R-:W-:Y:S01]  /*15e0*/  UMOV UR22, UR50 ;  /* 0x0000003200167c82 */ /* 0x000fe20008000000 */
[----:B------:R-:W-:Y:S01]  /*15f0*/  UMOV UR12, UR20 ;  /* 0x00000014000c7c82 */ /* 0x000fe20008000000 */
[----:B------:R-:W-:Y:S01]  /*1600*/  HGMMA.64x32x16.F32 R24, gdesc[UR20], RZ, !UPT, gsb0 ;  /* 0x00600000141879f0 */ /* 0x000fe2000c0008ff */
[----:B------:R-:W-:Y:S01]  /*1610*/  UMOV UR13, UR21 ;  /* 0x00000015000d7c82 */ /* 0x000fe20008000000 */
[----:B------:R-:W-:Y:S01]  /*1620*/  UMOV UR15, 0x80000020 ;  /* 0x80000020000f7882 */ /* 0x000fe20000000000 */
[----:B------:R-:W-:Y:S01]  /*1630*/  UIADD3 UR10, UR50, 0x180, URZ ;  /* 0x00000180320a7890 */ /* 0x000fe2000fffe03f */
[----:B------:R-:W-:Y:S01]  /*1640*/  UMOV UR8, UR20 ;  /* 0x0000001400087c82 */ /* 0x000fe20008000000 */
        /* <DEDUP_REMOVED lines=10> */
[----:B------:R-:W-:-:S02]  /*16f0*/  UIADD3 UR27, UR47, 0x2, URZ ;  /* 0x000000022f1b7890 */ /* 0x000fc4000fffe03f */
[----:B------:R-:W-:Y:S01]  /*1700*/  UIADD3 UR26, UR50, 0x300, URZ ;  /* 0x00000300321a7890 */ /* 0x000fe2000fffe03f */
[----:B------:R-:W-:Y:S01]  /*1710*/  UMOV UR24, UR20 ;  /* 0x0000001400187c82 */ /* 0x000fe20008000000 */
[----:B------:R-:W-:Y:S01]  /*1720*/  UMOV UR25, UR21 ;  /* 0x0000001500197c82 */ /* 0x000fe20008000000 */
[----:B------:R-:W-:Y:S01]  /*1730*/  UIADD3 UR28, UR47, 0x200, URZ ;  /* 0x000002002f1c7890 */ /* 0x000fe2000fffe03f */
[----:B------:R-:W-:-:S03]  /*1740*/  UMOV UR29, 0x80000020 ;  /* 0x80000020001d7882 */ /* 0x000fc60000000000 */
[----:B------:R-:W-:Y:S01]  /*1750*/  UMOV UR30, UR26 ;  /* 0x0000001a001e7c82 */ /* 0x000fe20008000000 */
[----:B------:R-:W-:Y:S02]  /*1760*/  UMOV UR21, UR29 ;  /* 0x0000001d00157c82 */ /* 0x000fe40008000000 */
[----:B------:R-:W-:Y:S01]  /*1770*/  UMOV UR20, UR28 ;  /* 0x0000001c00147c82 */ /* 0x000fe20008000000 */
[----:B------:R-:W-:Y:S02]  /*1780*/  WARPGROUP.DEPBAR.LE gsb0, 0x0 ;  /* 0x00008000000079c5 */ /* 0x000fe40000010000 */
[----:B------:R-:W-:Y:S01]  /*1790*/  WARPGROUP.ARRIVE ;  /* 0x00000000000079c5 */ /* 0x000fe20000000000 */
[----:B------:R-:W-:Y:S02]  /*17a0*/  IMAD.MOV.U32 R20, RZ, RZ, R24 ;  /* 0x000000ffff147224 */ /* 0x000fe400078e0018 */
[----:B------:R-:W-:Y:S02]  /*17b0*/  IMAD.MOV.U32 R19, RZ, RZ, R25 ;  /* 0x000000ffff137224 */ /* 0x000fe400078e0019 */
[----:B------:R-:W-:Y:S01]  /*17c0*/  IMAD.MOV.U32 R18, RZ, RZ, R26 ;  /* 0x000000ffff127224 */ /* 0x000fe200078e001a */
[----:B------:R-:W-:Y:S01]  /*17d0*/  HGMMA.64x32x16.F32 R200, gdesc[UR4], RZ, !UPT, gsb0 ;  /* 0x0060000004c879f0 */ /* 0x000fe2000c0008ff */
[----:B------:R-:W-:Y:S01]  /*17e0*/  UMOV UR4, UR27 ;  /* 0x0000001b00047c82 */ /* 0x000fe20008000000 */
[----:B------:R-:W-:Y:S01]  /*17f0*/  UMOV UR27, 0x80000020 ;  /* 0x80000020001b7882 */ /* 0x000fe20000000000 */
[----:B------:R-:W-:Y:S01]  /*1800*/  IMAD.MOV.U32 R15, RZ, RZ, R27 ;  /* 0x000000ffff0f7224 */ /* 0x000fe200078e001b */
[----:B------:R-:W-:Y:S01]  /*1810*/  UMOV UR31, UR27 ;  /* 0x0000001b001f7c82 */ /* 0x000fe20008000000 */
[----:B------:R-:W-:Y:S01]  /*1820*/  IMAD.MOV.U32 R14, RZ, RZ, R28 ;  /* 0x000000ffff0e7224 */ /* 0x000fe200078e001c */
[----:B------:R-:W-:Y:S01]  /*1830*/  UMOV UR5, 0x80000020 ;  /* 0x8000002000057882 */ /* 0x000fe20000000000 */
[----:B------:R-:W-:-:S02]  /*1840*/  IMAD.MOV.U32 R13, RZ, RZ, R29 ;  /* 0x000000ffff0d7224 */ /* 0x000fc400078e001d */
[----:B------:R-:W-:Y:S02]  /*1850*/  IMAD.MOV.U32 R12, RZ, RZ, R30 ;  /* 0x000000ffff0c7224 */ /* 0x000fe400078e001e */
[----:B------:R-:W-:Y:S02]  /*1860*/  IMAD.MOV.U32 R11, RZ, RZ, R31 ;  /* 0x000000ffff0b7224 */ /* 0x000fe400078e001f */
[----:B------:R-:W-:Y:S02]  /*1870*/  IMAD.MOV.U32 R10, RZ, RZ, R32 ;  /* 0x000000ffff0a7224 */ /* 0x000fe400078e0020 */
[----:B------:R-:W-:Y:S02]  /*1880*/  IMAD.MOV.U32 R9, RZ, RZ, R33 ;  /* 0x000000ffff097224 */ /* 0x000fe400078e0021 */
[----:B------:R-:W-:Y:S02]  /*1890*/  IMAD.MOV.U32 R8, RZ, RZ, R34 ;  /* 0x000000ffff087224 */ /* 0x000fe400078e0022 */
[----:B------:R-:W-:-:S02]  /*18a0*/  IMAD.MOV.U32 R7, RZ, RZ, R35 ;  /* 0x000000ffff077224 */ /* 0x000fc400078e0023 */
[----:B------:R-:W-:Y:S02]  /*18b0*/  IMAD.MOV.U32 R6, RZ, RZ, R36 ;  /* 0x000000ffff067224 */ /* 0x000fe400078e0024 */
[----:B--2---:R-:W-:Y:S02]  /*18c0*/  IMAD.MOV.U32 R5, RZ, RZ, R37 ;  /* 0x000000ffff057224 */ /* 0x004fe400078e0025 */
[----:B------:R-:W-:Y:S02]  /*18d0*/  IMAD.MOV.U32 R4, RZ, RZ, R38 ;  /* 0x000000ffff047224 */ /* 0x000fe400078e0026 */
[----:B------:R-:W-:Y:S01]  /*18e0*/  IMAD.MOV.U32 R3, RZ, RZ, R39 ;  /* 0x000000ffff037224 */ /* 0x000fe200078e0027 */
[----:B------:R-:W-:Y:S02]  /*18f0*/  WARPGROUP.DEPBAR.LE gsb0, 0x0 ;  /* 0x00008000000079c5 */ /* 0x000fe40000010000 */
[----:B------:R-:W-:Y:S01]  /*1900*/  WARPGROUP.ARRIVE ;  /* 0x00000000000079c5 */ /* 0x000fe20000000000 */
[----:B------:R0:W-:Y:S04]  /*1910*/  STL.64 [R1+0x88], R214 ;  /* 0x000088d601007387 */ /* 0x0001e80000100a00 */
[----:B------:R1:W-:Y:S01]  /*1920*/  STL.64 [R1+0x80], R212 ;  /* 0x000080d401007387 */ /* 0x0003e20000100a00 */
[----:B------:R-:W-:Y:S01]  /*1930*/  HGMMA.64x32x16.F32 R168, gdesc[UR12], RZ, !UPT, gsb0 ;  /* 0x006000000ca879f0 */ /* 0x000fe2000c0008ff */
[----:B------:R-:W-:Y:S01]  /*1940*/  UMOV UR12, UR28 ;  /* 0x0000001c000c7c82 */ /* 0x000fe20008000000 */
[----:B------:R-:W-:Y:S01]  /*1950*/  UMOV UR13, UR29 ;  /* 0x0000001d000d7c82 */ /* 0x000fe20008000000 */
[----:B------:R2:W-:Y:S04]  /*1960*/  STL.64 [R1+0x78], R210 ;  /* 0x000078d201007387 */ /* 0x0005e80000100a00 */
[----:B------:R4:W-:Y:S01]  /*1970*/  STL.64 [R1+0x70], R208 ;  /* 0x000070d001007387 */ /* 0x0009e20000100a00 */
[----:B0-----:R-:W-:-:S02]  /*1980*/  IMAD.MOV.U32 R214, RZ, RZ, R4 ;  /* 0x000000ffffd67224 */ /* 0x001fc400078e0004 */
[----:B------:R-:W-:Y:S01]  /*1990*/  IMAD.MOV.U32 R215, RZ, RZ, R3 ;  /* 0x000000ffffd77224 */ /* 0x000fe200078e0003 */
[----:B------:R0:W-:Y:S01]  /*19a0*/  STL.64 [R1+0x68], R206 ;  /* 0x000068ce01007387 */ /* 0x0001e20000100a00 */
[----:B-1----:R-:W-:Y:S02]  /*19b0*/  IMAD.MOV.U32 R212, RZ, RZ, R6 ;  /* 0x000000ffffd47224 */ /* 0x002fe400078e0006 */
[----:B------:R-:W-:Y:S01]  /*19c0*/  IMAD.MOV.U32 R213, RZ, RZ, R5 ;  /* 0x000000ffffd57224 */ /* 0x000fe200078e0005 */
[----:B------:R1:W-:Y:S01]  /*19d0*/  STL.64 [R1+0x60], R204 ;  /* 0x000060cc01007387 */ /* 0x0003e20000100a00 */
[----:B--2---:R-:W-:Y:S02]  /*19e0*/  IMAD.MOV.U32 R210, RZ, RZ, R8 ;  /* 0x000000ffffd27224 */ /* 0x004fe400078e0008 */
[----:B------:R-:W-:Y:S01]  /*19f0*/  IMAD.MOV.U32 R211, RZ, RZ, R7 ;  /* 0x000000ffffd37224 */ /* 0x000fe200078e0007 */
[----:B------:R2:W-:Y:S01]  /*1a00*/  STL.64 [R1+0x58], R202 ;  /* 0x000058ca01007387 */ /* 0x0005e20000100a00 */
[----:B----4-:R-:W-:-:S02]  /*1a10*/  IMAD.MOV.U32 R208, RZ, RZ, R10 ;  /* 0x000000ffffd07224 */ /* 0x010fc400078e000a */
[----:B------:R-:W-:Y:S01]  /*1a20*/  IMAD.MOV.U32 R209, RZ, RZ, R9 ;  /* 0x000000ffffd17224 */ /* 0x000fe200078e0009 */
[----:B------:R4:W-:Y:S01]  /*1a30*/  STL.64 [R1+0x50], R200 ;  /* 0x000050c801007387 */ /* 0x0009e20000100a00 */
[----:B0-----:R-:W-:Y:S02]  /*1a40*/  IMAD.MOV.U32 R206, RZ, RZ, R12 ;  /* 0x000000ffffce7224 */ /* 0x001fe400078e000c */
[----:B------:R-:W-:Y:S02]  /*1a50*/  IMAD.MOV.U32 R207, RZ, RZ, R11 ;  /* 0x000000ffffcf7224 */ /* 0x000fe400078e000b */
[----:B-1----:R-:W-:Y:S02]  /*1a60*/  IMAD.MOV.U32 R204, RZ, RZ, R14 ;  /* 0x000000ffffcc7224 */ /* 0x002fe400078e000e */
[----:B------:R-:W-:Y:S02]  /*1a70*/  IMAD.MOV.U32 R205, RZ, RZ, R13 ;  /* 0x000000ffffcd7224 */ /* 0x000fe400078e000d */
[----:B--2---:R-:W-:-:S02]  /*1a80*/  IMAD.MOV.U32 R202, RZ, RZ, R18 ;  /* 0x000000ffffca7224 */ /* 0x004fc400078e0012 */
[----:B------:R-:W-:Y:S02]  /*1a90*/  IMAD.MOV.U32 R203, RZ, RZ, R15 ;  /* 0x000000ffffcb7224 */ /* 0x000fe400078e000f */
[----:B----4-:R-:W-:Y:S02]  /*1aa0*/  IMAD.MOV.U32 R200, RZ, RZ, R20 ;  /* 0x000000ffffc87224 */ /* 0x010fe400078e0014 */
[----:B------:R-:W-:Y:S01]  /*1ab0*/  IMAD.MOV.U32 R201, RZ, RZ, R19 ;  /* 0x000000ffffc97224 */ /* 0x000fe200078e0013 */
[----:B------:R-:W-:Y:S02]  /*1ac0*/  WARPGROUP.DEPBAR.LE gsb0, 0x0 ;  /* 0x00008000000079c5 */ /* 0x000fe40000010000 */
[----:B------:R-:W-:-:S06]  /*1ad0*/  WARPGROUP.ARRIVE ;  /* 0x00000000000079c5 */ /* 0x000fcc0000000000 */
[----:B------:R-:W-:Y:S01]  /*1ae0*/  HGMMA.64x32x16.F32 R136, gdesc[UR8], RZ, !UPT, gsb0 ;  /* 0x00600000088879f0 */ /* 0x000fe2000c0008ff */
[----:B------:R-:W-:Y:S01]  /*1af0*/  UMOV UR8, UR28 ;  /* 0x0000001c00087c82 */ /* 0x000fe20008000000 */
[----:B------:R-:W-:Y:S01]  /*1b00*/  UMOV UR9, UR29 ;  /* 0x0000001d00097c82 */ /* 0x000fe20008000000 */
        /* <DEDUP_REMOVED lines=13> */
[----:B------:R-:W-:Y:S01]  /*1be0*/  UIADD3 UR26, UR50, 0x102, URZ ;  /* 0x00000102321a7890 */ /* 0x000fe2000fffe03f */
[----:B------:R-:W-:Y:S01]  /*1bf0*/  UMOV UR24, UR4 ;  /* 0x0000000400187c82 */ /* 0x000fe20008000000 */
[----:B------:R-:W-:Y:S01]  /*1c00*/  UMOV UR25, UR5 ;  /* 0x0000000500197c82 */ /* 0x000fe20008000000 */
[----:B------:R-:W-:Y:S02]  /*1c10*/  WARPGROUP.DEPBAR.LE gsb0, 0x0 ;  /* 0x00008000000079c5 */ /* 0x000fe40000010000 */
[----:B------:R-:W-:-:S06]  /*1c20*/  WARPGROUP.ARRIVE ;  /* 0x00000000000079c5 */ /* 0x000fcc0000000000 */
[----:B------:R-:W-:Y:S01]  /*1c30*/  HGMMA.64x32x16.F32 R24, gdesc[UR28], RZ, !UPT, gsb0 ;  /* 0x006000001c1879f0 */ /* 0x000fe2000c0008ff */
[----:B------:R-:W-:Y:S01]  /*1c40*/  UMOV UR30, UR6 ;  /* 0x00000006001e7c82 */ /* 0x000fe20008000000 */
[----:B------:R-:W-:Y:S01]  /*1c50*/  UMOV UR31, UR7 ;  /* 0x00000007001f7c82 */ /* 0x000fe20008000000 */
[----:B------:R-:W-:Y:S01]  /*1c60*/  UMOV UR7, 0x80000020 ;  /* 0x8000002000077882 */ /* 0x000fe20000000000 */
[----:B------:R-:W-:Y:S02]  /*1c70*/  WARPGROUP.DEPBAR.LE gsb0, 0x0 ;  /* 0x00008000000079c5 */ /* 0x000fe40000010000 */
[----:B------:R-:W-:-:S06]  /*1c80*/  WARPGROUP.ARRIVE ;  /* 0x00000000000079c5 */ /* 0x000fcc0000000000 */
[----:B------:R-:W-:Y:S01]  /*1c90*/  HGMMA.64x32x16.F32 R56, gdesc[UR32], RZ, !UPT, gsb0 ;  /* 0x00600000203879f0 */ /* 0x000fe2000c0008ff */
[----:B------:R-:W-:Y:S01]  /*1ca0*/  UMOV UR27, 0x80000020 ;  /* 0x80000020001b7882 */ /* 0x000fe20000000000 */
        /* <DEDUP_REMOVED lines=11> */
[----:B------:R-:W-:Y:S01]  /*1d60*/  UIADD3 UR10, UR50, 0x2, URZ ;  /* 0x00000002320a7890 */ /* 0x000fe2000fffe03f */
[----:B------:R-:W-:Y:S01]  /*1d70*/  UMOV UR19, 0x80000020 ;  /* 0x8000002000137882 */ /* 0x000fe20000000000 */
[----:B------:R-:W-:Y:S01]  /*1d80*/  UMOV UR8, UR4 ;  /* 0x0000000400087c82 */ /* 0x000fe20008000000 */
[----:B------:R-:W-:-:S04]  /*1d90*/  UMOV UR9, UR5 ;  /* 0x0000000500097c82 */ /* 0x000fc80008000000 */
[----:B------:R-:W-:Y:S01]  /*1da0*/  UMOV UR6, UR10 ;  /* 0x0000000a00067c82 */ /* 0x000fe20008000000 */
[----:B------:R-:W-:Y:S02]  /*1db0*/  WARPGROUP.DEPBAR.LE gsb0, 0x0 ;  /* 0x00008000000079c5 */ /* 0x000fe40000010000 */
[----:B------:R-:W-:-:S06]  /*1dc0*/  WARPGROUP.ARRIVE ;  /* 0x00000000000079c5 */ /* 0x000fcc0000000000 */
[----:B------:R-:W-:Y:S03]  /*1dd0*/  HGMMA.64x32x16.F32 R152, gdesc[UR12], RZ, !UPT, gsb0 ;  /* 0x006000000c9879f0 */ /* 0x000fe6000c0008ff */
        /* <DEDUP_REMOVED lines=8> */
[----:B------:R-:W-:Y:S03]  /*1e60*/  HGMMA.64x32x16.F32 R200, gdesc[UR4], R200, gsb0 ;  /* 0x0060000004c879f0 */ /* 0x000fe600080008c8 */
[----:B------:R-:W-:Y:S02]  /*1e70*/  WARPGROUP.DEPBAR.LE gsb0, 0x0 ;  /* 0x00008000000079c5 */ /* 0x000fe40000010000 */
[----:B------:R-:W-:Y:S04]  /*1e80*/  STL.64 [R1], R200 ;  /* 0x000000c801007387 */ /* 0x000fe80000100a00 */
[----:B------:R-:W-:Y:S04]  /*1e90*/  STL.64 [R1+0x8], R202 ;  /* 0x000008ca01007387 */ /* 0x000fe80000100a00 */
[----:B------:R-:W-:Y:S04]  /*1ea0*/  STL.64 [R1+0x10], R204 ;  /* 0x000010cc01007387 */ /* 0x000fe80000100a00 */
[----:B------:R-:W-:Y:S04]  /*1eb0*/  STL.64 [R1+0x18], R206 ;  /* 0x000018ce01007387 */ /* 0x000fe80000100a00 */
[----:B------:R-:W-:Y:S04]  /*1ec0*/  STL.64 [R1+0x20], R208 ;  /* 0x000020d001007387 */ /* 0x000fe80000100a00 */
[----:B------:R-:W-:Y:S04]  /*1ed0*/  STL.64 [R1+0x28], R210 ;  /* 0x000028d201007387 */ /* 0x000fe80000100a00 */
[----:B------:R-:W-:Y:S04]  /*1ee0*/  STL.64 [R1+0x30], R212 ;  /* 0x000030d401007387 */ /* 0x000fe80000100a00 */
[----:B------:R0:W-:Y:S04]  /*1ef0*/  STL.64 [R1+0x38], R214 ;  /* 0x000038d601007387 */ /* 0x0001e80000100a00 */
[----:B0-----:R-:W2:Y:S04]  /*1f00*/  LDL.LU.64 R214, [R1+0x88] ;  /* 0x0000880001d67983 */ /* 0x001ea80000300a00 */
[----:B------:R-:W2:Y:S04]  /*1f10*/  LDL.LU.64 R212, [R1+0x80] ;  /* 0x0000800001d47983 */ /* 0x000ea80000300a00 */
[----:B------:R-:W2:Y:S04]  /*1f20*/  LDL.LU.64 R210, [R1+0x78] ;  /* 0x0000780001d27983 */ /* 0x000ea80000300a00 */
[----:B------:R-:W2:Y:S04]  /*1f30*/  LDL.LU.64 R208, [R1+0x70] ;  /* 0x0000700001d07983 */ /* 0x000ea80000300a00 */
[----:B------:R-:W2:Y:S04]  /*1f40*/  LDL.LU.64 R206, [R1+0x68] ;  /* 0x0000680001ce7983 */ /* 0x000ea80000300a00 */
[----:B------:R-:W2:Y:S04]  /*1f50*/  LDL.LU.64 R204, [R1+0x60] ;  /* 0x0000600001cc7983 */ /* 0x000ea80000300a00 */
[----:B------:R-:W2:Y:S04]  /*1f60*/  LDL.LU.64 R202, [R1+0x58] ;  /* 0x0000580001ca7983 */ /* 0x000ea80000300a00 */
[----:B------:R-:W2:Y:S01]  /*1f70*/  LDL.LU.64 R200, [R1+0x50] ;  /* 0x0000500001c87983 */ /* 0x000ea20000300a00 */
[----:B------:R-:W-:Y:S01]  /*1f80*/  UIADD3 UR10, UR50, 0x182, URZ ;  /* 0x00000182320a7890 */ /* 0x000fe2000fffe03f */
[----:B------:R-:W-:Y:S01]  /*1f90*/  UMOV UR11, 0x80000020 ;  /* 0x80000020000b7882 */ /* 0x000fe20000000000 */
[----:B------:R-:W-:Y:S01]  /*1fa0*/  UIADD3 UR34, UR50, 0x202, URZ ;  /* 0x0000020232227890 */ /* 0x000fe2000fffe03f */
        /* <DEDUP_REMOVED lines=10> */
[----:B--2---:R-:W-:-:S06]  /*2050*/  WARPGROUP.ARRIVE ;  /* 0x00000000000079c5 */ /* 0x004fcc0000000000 */
[----:B------:R-:W-:Y:S03]  /*2060*/  HGMMA.64x32x16.F32 R200, gdesc[UR16], R200, gsb0 ;  /* 0x0060000010c879f0 */ /* 0x000fe600080008c8 */
[----:B------:R-:W-:Y:S02]  /*2070*/  WARPGROUP.DEPBAR.LE gsb0, 0x0 ;  /* 0x00008000000079c5 */ /* 0x000fe40000010000 */
[----:B------:R-:W-:-:S06]  /*2080*/  WARPGROUP.ARRIVE ;  /* 0x00000000000079c5 */ /* 0x000fcc0000000000 */
        /* <DEDUP_REMOVED lines=12> */
[----:B------:R-:W-:Y:S01]  /*2150*/  HGMMA.64x32x16.F32 R40, gdesc[UR20], R40, gsb0 ;  /* 0x00600000142879f0 */ /* 0x000fe20008000828 */
[----:B------:R-:W-:Y:S01]  /*2160*/  UMOV UR20, UR47 ;  /* 0x0000002f00147c82 */ /* 0x000fe20008000000 */
[----:B------:R-:W-:Y:S01]  /*2170*/  UMOV UR21, 0x80000020 ;  /* 0x8000002000157882 */ /* 0x000fe20000000000 */
[----:B------:R-:W-:Y:S01]  /*2180*/  UMOV UR12, UR20 ;  /* 0x00000014000c7c82 */ /* 0x000fe20008000000 */
        /* <DEDUP_REMOVED lines=11> */
[----:B------:R-:W-:-:S02]  /*2240*/  WARPGROUP.DEPBAR.LE gsb0, 0x0 ;  /* 0x00008000000079c5 */ /* 0x000fc40000010000 */
        /* <DEDUP_REMOVED lines=21> */
[----:B------:R-:W-:Y:S05]  /*23a0*/  @!P1 BRA `(.L_x_18) ;  /* 0x00000010007c9947 */ /* 0x000fea0003800000 */
[----:B------:R-:W-:Y:S01]  /*23b0*/  UIADD3 UR33, UR37, 0x1, URZ ;  /* 0x0000000125217890 */ /* 0x000fe2000fffe03f */
[----:B------:R-:W-:Y:S01]  /*23c0*/  IMAD.MOV.U32 R3, RZ, RZ, R0 ;  /* 0x000000ffff037224 */ /* 0x000fe200078e0000 */
[----:B------:R-:W-:Y:S02]  /*23d0*/  UMOV UR32, UR37 ;  /* 0x0000002500207c82 */ /* 0x000fe40008000000 */
[----:B------:R-:W-:-:S04]  /*23e0*/  UISETP.NE.AND UP0, UPT, UR33, 0x7, UPT ;  /* 0x000000072100788c */ /* 0x000fc8000bf05270 */
[----:B------:R-:W-:Y:S02]  /*23f0*/  USEL UR4, URZ, 0x1, UP0 ;  /* 0x000000013f047887 */ /* 0x000fe40008000000 */
[----:B------:R-:W-:Y:S02]  /*2400*/  USEL UR33, UR33, URZ, UP0 ;  /* 0x0000003f21217287 */ /* 0x000fe40008000000 */
[----:B------:R-:W-:-:S06]  /*2410*/  ULOP3.LUT UR4, UR36, UR4, URZ, 0x3c, !UPT ;  /* 0x0000000424047292 */ /* 0x000fcc000f8e3c3f */
[----:B------:R-:W-:-:S07]  /*2420*/  IMAD.U32 R6, RZ, RZ, UR4 ;  /* 0x00000004ff067e24 */ /* 0x000fce000f8e00ff */
.L_x_25:
[----:B------:R-:W-:Y:S05]  /*2430*/  @!P0 BRA `(.L_x_19) ;  /* 0x0000000000048947 */ /* 0x000fea0003800000 */
[----:B------:R-:W-:Y:S01]  /*2440*/  BPT.TRAP 0x1 ;  /* 0x000000040000795c */ /* 0x000fe20000300000 */
.L_x_19:
[----:B------:R-:W-:Y:S01]  /*2450*/  ULEA UR4, UR33, UR41, 0x3 ;  /* 0x0000002921047291 */ /* 0x000fe2000f8e183f */
[----:B------:R-:W-:-:S08]  /*2460*/  SHF.L.U32 R4, R6, 0x1f, RZ ;  /* 0x0000001f06047819 */ /* 0x000fd000000006ff */
[----:B------:R0:W1:Y:S01]  /*2470*/  SYNCS.PHASECHK.TRANS64.TRYWAIT P1, [UR4], R4 ;  /* 0x00000004ff0075a7 */ /* 0x0000620008020144 */
[----:B------:R-:W-:Y:S05]  /*2480*/  @!P0 BRA `(.L_x_20) ;  /* 0x0000000000048947 */ /* 0x000fea0003800000 */
[----:B------:R-:W-:Y:S01]  /*2490*/  BPT.TRAP 0x1 ;  /* 0x000000040000795c */ /* 0x000fe20000300000 */
.L_x_20:
[----:B-1----:R-:W-:Y:S05]  /*24a0*/  @P1 BRA `(.L_x_21) ;  /* 0x0000000000081947 */ /* 0x002fea0003800000 */
[----:B------:R-:W1:Y:S02]  /*24b0*/  SYNCS.PHASECHK.TRANS64.TRYWAIT P1, [UR4], R4 ;  /* 0x00000004ff0075a7 */ /* 0x000e640008020144 */
[----:B-1----:R-:W-:Y:S05]  /*24c0*/  @!P1 BRA `(.L_x_22) ;  /* 0x0000011400709947 */ /* 0x002fea0003800000 */
.L_x_21:
[----:B------:R-:W-:Y:S04]  /*24d0*/  STL.64 [R1+0xb8], R230 ;  /* 0x0000b8e601007387 */ /* 0x000fe80000100a00 */
[----:B------:R-:W-:Y:S04]  /*24e0*/  STL.64 [R1+0xb0], R228 ;  /* 0x0000b0e401007387 */ /* 0x000fe80000100a00 */
[----:B------:R-:W-:Y:S04]  /*24f0*/  STL.64 [R1+0xa8], R226 ;  /* 0x0000a8e201007387 */ /* 0x000fe80000100a00 */
[----:B------:R-:W-:Y:S04]  /*2500*/  STL.64 [R1+0xa0], R224 ;  /* 0x0000a0e001007387 */ /* 0x000fe80000100a00 */
[----:B------:R-:W-:Y:S04]  /*2510*/  STL.64 [R1+0x98], R222 ;  /* 0x000098de01007387 */ /* 0x000fe80000100a00 */
[----:B------:R2:W-:Y:S04]  /*2520*/  STL.64 [R1+0x90], R220 ;  /* 0x000090dc01007387 */ /* 0x0005e80000100a00 */
[----:B--2---:R-:W2:Y:S04]  /*2530*/  LDL.LU.64 R220, [R1] ;  /* 0x0000000001dc7983 */ /* 0x004ea80000300a00 */
[----:B------:R-:W2:Y:S04]  /*2540*/  LDL.LU.64 R222, [R1+0x8] ;  /* 0x0000080001de7983 */ /* 0x000ea80000300a00 */
[----:B------:R-:W2:Y:S04]  /*2550*/  LDL.LU.64 R224, [R1+0x10] ;  /* 0x0000100001e07983 */ /* 0x000ea80000300a00 */
[----:B------:R-:W2:Y:S04]  /*2560*/  LDL.LU.64 R226, [R1+0x18] ;  /* 0x0000180001e27983 */ /* 0x000ea80000300a00 */
[----:B------:R-:W2:Y:S04]  /*2570*/  LDL.LU.64 R228, [R1+0x20] ;  /* 0x0000200001e47983 */ /* 0x000ea80000300a00 */
[----:B------:R-:W2:Y:S04]  /*2580*/  LDL.LU.64 R230, [R1+0x28] ;  /* 0x0000280001e67983 */ /* 0x000ea80000300a00 */
[----:B------:R-:W2:Y:S04]  /*2590*/  LDL.LU.64 R232, [R1+0x30] ;  /* 0x0000300001e87983 */ /* 0x000ea80000300a00 */
[----:B------:R-:W2:Y:S01]  /*25a0*/  LDL.LU.64 R234, [R1+0x38] ;  /* 0x0000380001ea7983 */ /* 0x000ea20000300a00 */
[----:B------:R-:W-:-:S02]  /*25b0*/  ULEA UR34, UR33, UR45, 0xa ;  /* 0x0000002d21227291 */ /* 0x000fc4000f8e503f */
[----:B------:R-:W-:Y:S01]  /*25c0*/  UIMAD UR35, UR33, 0x380, UR46 ;  /* 0x00000380212378a4 */ /* 0x000fe2000f8e022e */
[----:B------:R-:W-:Y:S01]  /*25d0*/  UMOV UR5, 0x80000020 ;  /* 0x8000002000057882 */ /* 0x000fe20000000000 */
[----:B------:R-:W-:Y:S02]  /*25e0*/  UMOV UR7, 0x80000020 ;  /* 0x8000002000077882 */ /* 0x000fe40000000000 */
[----:B------:R-:W-:Y:S01]  /*25f0*/  UIADD3 UR10, UR35, 0x80, URZ ;  /* 0x00000080230a7890 */ /* 0x000fe2000fffe03f */
[----:B------:R-:W-:Y:S02]  /*2600*/  UMOV UR4, UR34 ;  /* 0x0000002200047c82 */ /* 0x000fe40008000000 */
[----:B------:R-:W-:Y:S01]  /*2610*/  UMOV UR6, UR35 ;  /* 0x0000002300067c82 */ /* 0x000fe20008000000 */
        /* <DEDUP_REMOVED lines=15> */
[----:B--2---:R-:W-:-:S06]  /*2710*/  WARPGROUP.ARRIVE ;  /* 0x00000000000079c5 */ /* 0x004fcc0000000000 */
[----:B------:R-:W-:Y:S03]  /*2720*/  HGMMA.64x32x16.F32 R220, gdesc[UR4], R220, gsb0 ;  /* 0x0060000004dc79f0 */ /* 0x000fe600080008dc */
[----:B------:R-:W-:Y:S02]  /*2730*/  WARPGROUP.DEPBAR.LE gsb0, 0x0 ;  /* 0x00008000000079c5 */ /* 0x000fe40000010000 */
[----:B------:R-:W-:Y:S01]  /*2740*/  WARPGROUP.ARRIVE ;  /* 0x00000000000079c5 */ /* 0x000fe20000000000 */
[----:B------:R-:W-:Y:S01]  /*2750*/  UIADD3 UR26, UR35, 0x280, URZ ;  /* 0x00000280231a7890 */ /* 0x000fe2000fffe03f */
[----:B------:R-:W-:Y:S01]  /*2760*/  IMAD.MOV.U32 R10, RZ, RZ, R230 ;  /* 0x000000ffff0a7224 */ /* 0x000fe200078e00e6 */
[----:B------:R-:W-:Y:S01]  /*2770*/  UMOV UR24, UR4 ;  /* 0x0000000400187c82 */ /* 0x000fe20008000000 */
[----:B------:R-:W-:Y:S01]  /*2780*/  UMOV UR25, UR5 ;  /* 0x0000000500197c82 */ /* 0x000fe20008000000 */
[----:B------:R-:W-:Y:S01]  /*2790*/  UMOV UR27, 0x80000020 ;  /* 0x80000020001b7882 */ /* 0x000fe20000000000 */
[----:B------:R-:W-:Y:S01]  /*27a0*/  HGMMA.64x32x16.F32 R200, gdesc[UR8], R200, gsb0 ;  /* 0x0060000008c879f0 */ /* 0x000fe200080008c8 */
[----:B------:R-:W-:Y:S01]  /*27b0*/  UIADD3 UR30, UR35, 0x300, URZ ;  /* 0x00000300231e7890 */ /* 0x000fe2000fffe03f */
[----:B------:R-:W-:Y:S01]  /*27c0*/  IMAD.MOV.U32 R9, RZ, RZ, R231 ;  /* 0x000000ffff097224 */ /* 0x000fe200078e00e7 */
[----:B------:R-:W-:Y:S01]  /*27d0*/  UMOV UR28, UR4 ;  /* 0x00000004001c7c82 */ /* 0x000fe20008000000 */
[----:B------:R-:W-:Y:S01]  /*27e0*/  UMOV UR29, UR5 ;  /* 0x00000005001d7c82 */ /* 0x000fe20008000000 */
[----:B------:R-:W-:Y:S01]  /*27f0*/  UMOV UR31, 0x80000020 ;  /* 0x80000020001f7882 */ /* 0x000fe20000000000 */
[----:B------:R-:W-:Y:S01]  /*2800*/  UIADD3 UR8, UR34, 0x200, URZ ;  /* 0x0000020022087890 */ /* 0x000fe2000fffe03f */
[----:B------:R-:W-:Y:S01]  /*2810*/  IMAD.MOV.U32 R12, RZ, RZ, R228 ;  /* 0x000000ffff0c7224 */ /* 0x000fe200078e00e4 */
[----:B------:R-:W2:Y:S01]  /*2820*/  LDL.LU.64 R230, [R1+0xb8] ;  /* 0x0000b80001e67983 */ /* 0x000ea20000300a00 */
[----:B------:R-:W-:-:S02]  /*2830*/  IMAD.MOV.U32 R11, RZ, RZ, R229 ;  /* 0x000000ffff0b7224 */ /* 0x000fc400078e00e5 */
[----:B------:R-:W-:Y:S01]  /*2840*/  IMAD.MOV.U32 R14, RZ, RZ, R226 ;  /* 0x000000ffff0e7224 */ /* 0x000fe200078e00e2 */
[----:B------:R-:W2:Y:S01]  /*2850*/  LDL.LU.64 R228, [R1+0xb0] ;  /* 0x0000b00001e47983 */ /* 0x000ea20000300a00 */
[----:B------:R-:W-:Y:S02]  /*2860*/  IMAD.MOV.U32 R13, RZ, RZ, R227 ;  /* 0x000000ffff0d7224 */ /* 0x000fe400078e00e3 */
[----:B------:R-:W-:Y:S01]  /*2870*/  IMAD.MOV.U32 R18, RZ, RZ, R224 ;  /* 0x000000ffff127224 */ /* 0x000fe200078e00e0 */
[----:B------:R-:W2:Y:S01]  /*2880*/  LDL.LU.64 R226, [R1+0xa8] ;  /* 0x0000a80001e27983 */ /* 0x000ea20000300a00 */
[----:B------:R-:W-:Y:S02]  /*2890*/  IMAD.MOV.U32 R15, RZ, RZ, R225 ;  /* 0x000000ffff0f7224 */ /* 0x000fe400078e00e1 */
        /* <DEDUP_REMOVED lines=9> */
[----:B-1----:R-:W-:Y:S02]  /*2930*/  IMAD.MOV.U32 R5, RZ, RZ, R234 ;  /* 0x000000ffff057224 */ /* 0x002fe400078e00ea */
[----:B0-----:R-:W-:Y:S01]  /*2940*/  IMAD.MOV.U32 R4, RZ, RZ, R235 ;  /* 0x000000ffff047224 */ /* 0x001fe200078e00eb */
        /* <DEDUP_REMOVED lines=17> */
[----:B------:R-:W-:Y:S02]  /*2a60*/  WARPGROUP.DEPBAR.LE gsb0, 0x0 ;  /* 0x00008000000079c5 */ /* 0x000fe40000010000 */
[----:B------:R-:W-:-:S06]  /*2a70*/  WARPGROUP.ARRIVE ;  /* 0x00000000000079c5 */ /* 0x000fcc0000000000 */
[----:B------:R-:W-:Y:S01]  /*2a80*/  HGMMA.64x32x16.F32 R24, gdesc[UR28], R24, gsb0 ;  /* 0x006000001c1879f0 */ /* 0x000fe20008000818 */
[----:B------:R-:W-:Y:S01]  /*2a90*/  UMOV UR24, UR28 ;  /* 0x0000001c00187c82 */ /* 0x000fe20008000000 */
[----:B------:R-:W-:Y:S01]  /*2aa0*/  UMOV UR25, UR29 ;  /* 0x0000001d00197c82 */ /* 0x000fe20008000000 */
        /* <DEDUP_REMOVED lines=25> */
[----:B------:R-:W-:Y:S01]  /*2c40*/  STL.64 [R1+0x88], R214 ;  /* 0x000088d601007387 */ /* 0x000fe20000100a00 */
[----:B------:R-:W-:Y:S02]  /*2c50*/  WARPGROUP.DEPBAR.LE gsb0, 0x0 ;  /* 0x00008000000079c5 */ /* 0x000fe40000010000 */
[----:B--2---:R-:W-:-:S06]  /*2c60*/  WARPGROUP.ARRIVE ;  /* 0x00000000000079c5 */ /* 0x004fcc0000000000 */
[----:B------:R-:W-:Y:S01]  /*2c70*/  HGMMA.64x32x16.F32 R216, gdesc[UR28], R216, gsb0 ;  /* 0x006000001cd879f0 */ /* 0x000fe200080008d8 */
[----:B------:R0:W-:Y:S04]  /*2c80*/  STL.64 [R1+0x80], R212 ;  /* 0x000080d401007387 */ /* 0x0001e80000100a00 */
[----:B------:R1:W-:Y:S04]  /*2c90*/  STL.64 [R1+0x78], R210 ;  /* 0x000078d201007387 */ /* 0x0003e80000100a00 */
[----:B------:R2:W-:Y:S04]  /*2ca0*/  STL.64 [R1+0x70], R208 ;  /* 0x000070d001007387 */ /* 0x0005e80000100a00 */
[----:B------:R4:W-:Y:S01]  /*2cb0*/  STL.64 [R1+0x68], R206 ;  /* 0x000068ce01007387 */ /* 0x0009e20000100a00 */
[----:B0-----:R-:W-:-:S03]  /*2cc0*/  IMAD.MOV.U32 R212, RZ, RZ, R8 ;  /* 0x000000ffffd47224 */ /* 0x001fc600078e0008 */
[----:B------:R0:W-:Y:S01]  /*2cd0*/  STL.64 [R1+0x60], R204 ;  /* 0x000060cc01007387 */ /* 0x0001e20000100a00 */
[----:B-1----:R-:W-:-:S03]  /*2ce0*/  IMAD.MOV.U32 R210, RZ, RZ, R10 ;  /* 0x000000ffffd27224 */ /* 0x002fc600078e000a */
[----:B------:R1:W-:Y:S01]  /*2cf0*/  STL.64 [R1+0x58], R202 ;  /* 0x000058ca01007387 */ /* 0x0003e20000100a00 */
[----:B--2---:R-:W-:Y:S02]  /*2d00*/  IMAD.MOV.U32 R208, RZ, RZ, R12 ;  /* 0x000000ffffd07224 */ /* 0x004fe400078e000c */
[----:B------:R-:W-:Y:S01]  /*2d10*/  IMAD.MOV.U32 R209, RZ, RZ, R11 ;  /* 0x000000ffffd17224 */ /* 0x000fe200078e000b */
[----:B------:R2:W-:Y:S01]  /*2d20*/  STL.64 [R1+0x50], R200 ;  /* 0x000050c801007387 */ /* 0x0005e20000100a00 */
[----:B----4-:R-:W-:Y:S02]  /*2d30*/  IMAD.MOV.U32 R206, RZ, RZ, R14 ;  /* 0x000000ffffce7224 */ /* 0x010fe400078e000e */
[----:B------:R-:W-:Y:S02]  /*2d40*/  IMAD.MOV.U32 R207, RZ, RZ, R13 ;  /* 0x000000ffffcf7224 */ /* 0x000fe400078e000d */
[----:B0-----:R-:W-:Y:S02]  /*2d50*/  IMAD.MOV.U32 R204, RZ, RZ, R18 ;  /* 0x000000ffffcc7224 */ /* 0x001fe400078e0012 */
[----:B------:R-:W-:-:S02]  /*2d60*/  IMAD.MOV.U32 R205, RZ, RZ, R15 ;  /* 0x000000ffffcd7224 */ /* 0x000fc400078e000f */
[----:B-1----:R-:W-:Y:S02]  /*2d70*/  IMAD.MOV.U32 R202, RZ, RZ, R20 ;  /* 0x000000ffffca7224 */ /* 0x002fe400078e0014 */
[----:B------:R-:W-:Y:S02]  /*2d80*/  IMAD.MOV.U32 R203, RZ, RZ, R19 ;  /* 0x000000ffffcb7224 */ /* 0x000fe400078e0013 */
[----:B--2---:R-:W-:Y:S02]  /*2d90*/  IMAD.MOV.U32 R200, RZ, RZ, R22 ;  /* 0x000000ffffc87224 */ /* 0x004fe400078e0016 */
[----:B------:R-:W-:Y:S02]  /*2da0*/  IMAD.MOV.U32 R201, RZ, RZ, R21 ;  /* 0x000000ffffc97224 */ /* 0x000fe400078e0015 */
[----:B------:R-:W-:Y:S02]  /*2db0*/  IMAD.MOV.U32 R211, RZ, RZ, R9 ;  /* 0x000000ffffd37224 */ /* 0x000fe400078e0009 */
[----:B------:R-:W-:-:S02]  /*2dc0*/  IMAD.MOV.U32 R213, RZ, RZ, R7 ;  /* 0x000000ffffd57224 */ /* 0x000fc400078e0007 */
[----:B------:R-:W-:Y:S02]  /*2dd0*/  IMAD.MOV.U32 R214, RZ, RZ, R5 ;  /* 0x000000ffffd67224 */ /* 0x000fe400078e0005 */
[----:B------:R-:W-:Y:S01]  /*2de0*/  IMAD.MOV.U32 R215, RZ, RZ, R4 ;  /* 0x000000ffffd77224 */ /* 0x000fe200078e0004 */
[----:B------:R-:W-:Y:S02]  /*2df0*/  UIADD3 UR4, UR34, 0x2, URZ ;  /* 0x0000000222047890 */ /* 0x000fe4000fffe03f */
[----:B------:R-:W-:Y:S01]  /*2e00*/  UIADD3 UR6, UR35, 0x2, URZ ;  /* 0x0000000223067890 */ /* 0x000fe2000fffe03f */
[----:B------:R-:W-:Y:S01]  /*2e10*/  UMOV UR5, 0x80000020 ;  /* 0x8000002000057882 */ /* 0x000fe20000000000 */
[----:B------:R-:W-:Y:S01]  /*2e20*/  UMOV UR7, 0x80000020 ;  /* 0x8000002000077882 */ /* 0x000fe20000000000 */
        /* <DEDUP_REMOVED lines=54> */
[----:B------:R-:W-:Y:S01]  /*3190*/  UIADD3 UR30, UR35, 0x302, URZ ;  /* 0x00000302231e7890 */ /* 0x000fe2000fffe03f */
[----:B------:R-:W-:Y:S01]  /*31a0*/  UMOV UR28, UR4 ;  /* 0x00000004001c7c82 */ /* 0x000fe20008000000 */
[----:B------:R-:W-:Y:S01]  /*31b0*/  UMOV UR29, UR5 ;  /* 0x00000005001d7c82 */ /* 0x000fe20008000000 */
[----:B------:R-:W-:Y:S01]  /*31c0*/  UMOV UR31, 0x80000020 ;  /* 0x80000020001f7882 */ /* 0x000fe20000000000 */
[----:B------:R-:W-:Y:S02]  /*31d0*/  WARPGROUP.DEPBAR.LE gsb0, 0x0 ;  /* 0x00008000000079c5 */ /* 0x000fe40000010000 */
[----:B------:R-:W-:-:S06]  /*31e0*/  WARPGROUP.ARRIVE ;  /* 0x00000000000079c5 */ /* 0x000fcc0000000000 */
[----:B------:R-:W-:Y:S01]  /*31f0*/  HGMMA.64x32x16.F32 R40, gdesc[UR28], R40, gsb0 ;  /* 0x006000001c2879f0 */ /* 0x000fe20008000828 */
[----:B------:R-:W-:Y:S01]  /*3200*/  UIADD3 UR34, UR34, 0x202, URZ ;  /* 0x0000020222227890 */ /* 0x000fe2000fffe03f */
[----:B------:R-:W-:-:S06]  /*3210*/  UMOV UR29, 0x80000020 ;  /* 0x80000020001d7882 */ /* 0x000fcc0000000000 */
        /* <DEDUP_REMOVED lines=33> */
[----:B------:R-:W-:Y:S03]  /*3430*/  HGMMA.64x32x16.F32 R216, gdesc[UR4], R216, gsb0 ;  /* 0x0060000004d879f0 */ /* 0x000fe600080008d8 */
[----:B------:R-:W-:Y:S02]  /*3440*/  WARPGROUP.DEPBAR.LE gsb0, 0x0 ;  /* 0x00008000000079c5 */ /* 0x000fe40000010000 */
[----:B------:R-:W-:Y:S05]  /*3450*/  @!P0 BRA `(.L_x_23) ;  /* 0x0000000000048947 */ /* 0x000fea0003800000 */
[----:B------:R-:W-:Y:S01]  /*3460*/  BPT.TRAP 0x1 ;  /* 0x000000040000795c */ /* 0x000fe20000300000 */
.L_x_23:
[----:B------:R-:W-:Y:S02]  /*3470*/  UISETP.GT.U32.AND UP0, UPT, UR38, 0x1, UPT ;  /* 0x000000012600788c */ /* 0x000fe4000bf04070 */
[----:B------:R-:W-:-:S04]  /*3480*/  ULEA UR4, UR32, UR41, 0x3 ;  /* 0x0000002920047291 */ /* 0x000fc8000f8e183f */
[----:B------:R-:W-:Y:S01]  /*3490*/  UIADD3 UR4, UR4, 0x38, URZ ;  /* 0x0000003804047890 */ /* 0x000fe2000fffe03f */
[----:B------:R-:W-:-:S03]  /*34a0*/  PLOP3.LUT P1, PT, PT, PT, UP0, 0x80, 0x0 ;  /* 0x000000000000781c */ /* 0x000fc60003f2f008 */
[----:B------:R-:W-:-:S09]  /*34b0*/  UPRMT UR4, URZ, 0x654, UR4 ;  /* 0x000006543f047896 */ /* 0x000fd20008000004 */
[----:B------:R-:W-:Y:S01]  /*34c0*/  SYNCS.ARRIVE.TRANS64.RED.A1T0 RZ, [UR4], RZ ;  /* 0x000000ffffff79a7 */ /* 0x000fe20008100404 */
[----:B------:R-:W-:Y:S05]  /*34d0*/  @P1 BRA `(.L_x_24) ;  /* 0x0000000000041947 */ /* 0x000fea0003800000 */
[----:B------:R-:W-:Y:S01]  /*34e0*/  BPT.TRAP 0x1 ;  /* 0x000000040000795c */ /* 0x000fe20000300000 */
.L_x_24:
[----:B------:R-:W-:Y:S01]  /*34f0*/  UIADD3 UR33, UR33, 0x1, URZ ;  /* 0x0000000121217890 */ /* 0x000fe2000fffe03f */
[C---:B------:R-:W-:Y:S01]  /*3500*/  ISETP.GT.AND P1, PT, R3.reuse, 0x1, PT ;  /* 0x000000010300780c */ /* 0x040fe20003f24270 */
[----:B------:R-:W-:Y:S01]  /*3510*/  UIADD3 UR32, UR32, 0x1, URZ ;  /* 0x0000000120207890 */ /* 0x000fe2000fffe03f */
[----:B------:R-:W-:Y:S01]  /*3520*/  VIADD R3, R3, 0xffffffff ;  /* 0xffffffff03037836 */ /* 0x000fe20000000000 */
[----:B------:R-:W-:Y:S02]  /*3530*/  UISETP.NE.AND UP0, UPT, UR33, 0x7, UPT ;  /* 0x000000072100788c */ /* 0x000fe4000bf05270 */
[----:B------:R-:W-:Y:S02]  /*3540*/  UISETP.NE.AND UP1, UPT, UR32, 0x7, UPT ;  /* 0x000000072000788c */ /* 0x000fe4000bf25270 */
[----:B------:R-:W-:Y:S02]  /*3550*/  USEL UR4, URZ, 0x1, UP0 ;  /* 0x000000013f047887 */ /* 0x000fe40008000000 */
[----:B------:R-:W-:-:S02]  /*3560*/  USEL UR33, UR33, URZ, UP0 ;  /* 0x0000003f21217287 */ /* 0x000fc40008000000 */
[----:B------:R-:W-:Y:S02]  /*3570*/  USEL UR32, UR32, URZ, UP1 ;  /* 0x0000003f20207287 */ /* 0x000fe40008800000 */
[----:B------:R-:W-:Y:S01]  /*3580*/  LOP3.LUT R6, R6, UR4, RZ, 0x3c, !PT ;  /* 0x0000000406067c12 */ /* 0x000fe2000f8e3cff */
[----:B------:R-:W-:Y:S09]  /*3590*/  @P1 BRA `(.L_x_25) ;  /* 0xffffffec00a41947 */ /* 0x000ff2000383ffff */
.L_x_18:
[----:B------:R-:W0:Y:S02]  /*35a0*/  LDC R3, c[0x0][0x28c] ;  /* 0x0000a300ff037b82 */ /* 0x000e240000000800 */
[----:B0-----:R-:W-:-:S13]  /*35b0*/  ISETP.GE.AND P1, PT, R3, 0x1, PT ;  /* 0x000000010300780c */ /* 0x001fda0003f26270 */
[----:B------:R-:W-:Y:S05]  /*35c0*/  @!P1 BRA `(.L_x_26) ;  /* 0x0000000000409947 */ /* 0x000fea0003800000 */
[----:B------:R-:W-:Y:S05]  /*35d0*/  @!P0 BRA `(.L_x_27) ;  /* 0x0000000000048947 */ /* 0x000fea0003800000 */
[----:B------:R-:W-:Y:S01]  /*35e0*/  BPT.TRAP 0x1 ;  /* 0x000000040000795c */ /* 0x000fe20000300000 */
.L_x_27:
[----:B------:R-:W-:Y:S01]  /*35f0*/  VIADD R3, R0, UR37 ;  /* 0x0000002500037c36 */ /* 0x000fe20008000000 */
[----:B------:R-:W-:-:S03]  /*3600*/  UISETP.GT.U32.AND UP0, UPT, UR38, 0x1, UPT ;  /* 0x000000012600788c */ /* 0x000fc6000bf04070 */
[----:B------:R-:W-:-:S03]  /*3610*/  IMAD.WIDE.U32 R4, R3, 0x24924925, RZ ;  /* 0x2492492503047825 */ /* 0x000fc600078e00ff */
[----:B------:R-:W-:Y:S01]  /*3620*/  PLOP3.LUT P0, PT, PT, PT, UP0, 0x80, 0x0 ;  /* 0x000000000000781c */ /* 0x000fe20003f0f008 */
[----:B------:R-:W-:-:S05]  /*3630*/  IMAD.IADD R4, R3, 0x1, -R5 ;  /* 0x0000000103047824 */ /* 0x000fca00078e0a05 */
[----:B------:R-:W-:-:S04]  /*3640*/  LEA.HI R4, R4, R5, RZ, 0x1f ;  /* 0x0000000504047211 */ /* 0x000fc800078ff8ff */
[----:B------:R-:W-:-:S05]  /*3650*/  SHF.R.U32.HI R4, RZ, 0x2, R4 ;  /* 0x00000002ff047819 */ /* 0x000fca0000011604 */
[----:B------:R-:W-:-:S05]  /*3660*/  IMAD R4, R4, -0x7, R3 ;  /* 0xfffffff904047824 */ /* 0x000fca00078e0203 */
[----:B------:R-:W-:-:S05]  /*3670*/  LEA R4, R4, UR41, 0x3 ;  /* 0x0000002904047c11 */ /* 0x000fca000f8e18ff */
[----:B------:R-:W-:-:S05]  /*3680*/  VIADD R4, R4, 0x38 ;  /* 0x0000003804047836 */ /* 0x000fca0000000000 */
[----:B------:R-:W-:-:S04]  /*3690*/  PRMT R4, RZ, 0x654, R4 ;  /* 0x00000654ff047816 */ /* 0x000fc80000000004 */
[----:B------:R0:W-:Y:S01]  /*36a0*/  SYNCS.ARRIVE.TRANS64.RED.A1T0 RZ, [R4+URZ], RZ ;  /* 0x000000ff04ff79a7 */ /* 0x0001e2000810043f */
[----:B------:R-:W-:Y:S05]  /*36b0*/  @P0 BRA `(.L_x_26) ;  /* 0x0000000000040947 */ /* 0x000fea0003800000 */
[----:B------:R-:W-:Y:S01]  /*36c0*/  BPT.TRAP 0x1 ;  /* 0x000000040000795c */ /* 0x000fe20000300000 */
.L_x_26:
[----:B------:R-:W1:Y:S01]  /*36d0*/  S2R R0, SR_TID.X ;  /* 0x0000000000007919 */ /* 0x000e620000002100 */
[----:B------:R-:W-:Y:S02]  /*36e0*/  UIMAD UR43, UR43, 0xe0, URZ ;  /* 0x000000e02b2b78a4 */ /* 0x000fe4000f8e023f */
[----:B------:R-:W-:Y:S01]  /*36f0*/  USHF.R.S32.HI UR10, URZ, 0x1f, UR42 ;  /* 0x0000001f3f0a7899 */ /* 0x000fe2000801142a */
[----:B------:R-:W2:Y:S01]  /*3700*/  S2R R6, SR_TID.X ;  /* 0x0000000000067919 */ /* 0x000ea20000002100 */
[----:B------:R-:W-:Y:S01]  /*3710*/  ULDC.64 UR8, c[0x0][0x5d0] ;  /* 0x0001740000087ab9 */ /* 0x000fe20000000a00 */
[----:B------:R-:W-:Y:S01]  /*3720*/  UIMAD.WIDE UR6, UR44, 0x100, URZ ;  /* 0x000001002c0678a5 */ /* 0x000fe2000f8e023f */
[----:B------:R-:W-:Y:S01]  /*3730*/  IMAD.U32 R19, RZ, RZ, UR43 ;  /* 0x0000002bff137e24 */ /* 0x000fe2000f8e00ff */
[----:B------:R-:W-:Y:S02]  /*3740*/  UIMAD UR4, UR10, UR8, URZ ;  /* 0x000000080a0472a4 */ /* 0x000fe4000f8e023f */
[----:B------:R-:W-:Y:S01]  /*3750*/  IMAD.U32 R9, RZ, RZ, UR8 ;  /* 0x00000008ff097e24 */ /* 0x000fe2000f8e00ff */
[----:B------:R-:W-:Y:S01]  /*3760*/  USHF.L.U32 UR44, UR44, 0x8, URZ ;  /* 0x000000082c2c7899 */ /* 0x000fe2000800063f */
[----:B------:R-:W-:Y:S01]  /*3770*/  ULDC UR8, c[0x0][0x288] ;  /* 0x0000a20000087ab9 */ /* 0x000fe20000000800 */
[----:B------:R-:W-:-:S02]  /*3780*/  UIMAD UR4, UR42, UR9, UR4 ;  /* 0x000000092a0472a4 */ /* 0x000fc4000f8e0204 */
[----:B------:R-:W-:Y:S01]  /*3790*/  UISETP.GE.AND UP2, UPT, UR43, UR8, UPT ;  /* 0x000000082b00728c */ /* 0x000fe2000bf46270 */
[----:B------:R-:W-:Y:S01]  /*37a0*/  ULDC UR9, c[0x0][0x284] ;  /* 0x0000a10000097ab9 */ /* 0x000fe20000000800 */
[----:B------:R-:W-:Y:S02]  /*37b0*/  UIADD3 UR37, UR40, UR37, URZ ;  /* 0x0000002528257290 */ /* 0x000fe4000fffe03f */
[----:B------:R-:W-:Y:S02]  /*37c0*/  UISETP.GE.OR UP2, UPT, UR44, UR9, UP2 ;  /* 0x000000092c00728c */ /* 0x000fe40009746670 */
[----:B------:R-:W-:Y:S02]  /*37d0*/  UISETP.GT.U32.AND UP0, UPT, UR37, 0x6, UPT ;  /* 0x000000062500788c */ /* 0x000fe4000bf04070 */
[----:B------:R-:W-:Y:S02]  /*37e0*/  UISETP.GE.U32.AND UP1, UPT, UR40, 0x7, UPT ;  /* 0x000000072800788c */ /* 0x000fe4000bf26070 */
[----:B------:R-:W-:Y:S01]  /*37f0*/  UISETP.LT.U32.AND UP0, UPT, UR40, 0x7, UP0 ;  /* 0x000000072800788c */ /* 0x000fe20008701070 */
[----:B------:R-:W-:-:S02]  /*3800*/  PLOP3.LUT P0, PT, PT, PT, UP2, 0x80, 0x0 ;  /* 0x000000000000781c */ /* 0x000fc40003f0f028 */
[----:B-1----:R-:W-:-:S04]  /*3810*/  SHF.R.U32.HI R3, RZ, 0x7, R0 ;  /* 0x00000007ff037819 */ /* 0x002fc80000011600 */
[----:B------:R-:W-:Y:S01]  /*3820*/  LOP3.LUT R3, R3, 0x1, RZ, 0xc0, !PT ;  /* 0x0000000103037812 */ /* 0x000fe200078ec0ff */
[C---:B--2---:R-:W-:Y:S01]  /*3830*/  IMAD.SHL.U32 R18, R6.reuse, 0x2, RZ ;  /* 0x0000000206127824 */ /* 0x044fe200078e00ff */
[----:B------:R-:W-:Y:S02]  /*3840*/  SHF.R.U32.HI R0, RZ, 0x2, R6 ;  /* 0x00000002ff007819 */ /* 0x000fe40000011606 */
[----:B0-----:R-:W-:Y:S01]  /*3850*/  LOP3.LUT R4, R6, 0x60, RZ, 0xc0, !PT ;  /* 0x0000006006047812 */ /* 0x001fe200078ec0ff */
[----:B------:R-:W-:Y:S01]  /*3860*/  IMAD.SHL.U32 R7, R3, 0x40, RZ ;  /* 0x0000004003077824 */ /* 0x000fe200078e00ff */
[----:B------:R-:W-:Y:S02]  /*3870*/  LOP3.LUT R0, R0, 0x7, RZ, 0xc0, !PT ;  /* 0x0000000700007812 */ /* 0x000fe400078ec0ff */
[----:B------:R-:W-:Y:S01]  /*3880*/  SHF.R.U32.HI R5, RZ, 0x1, R4 ;  /* 0x00000001ff057819 */ /* 0x000fe20000011604 */
[----:B------:R-:W-:Y:S01]  /*3890*/  IMAD.MOV.U32 R4, RZ, RZ, -0x2 ;  /* 0xfffffffeff047424 */ /* 0x000fe200078e00ff */
[----:B------:R-:W-:-:S02]  /*38a0*/  LOP3.LUT R18, R19, 0x6, R18, 0xf8, !PT ;  /* 0x0000000613127812 */ /* 0x000fc400078ef812 */
[--C-:B------:R-:W-:Y:S02]  /*38b0*/  LOP3.LUT R234, R7, 0x40, R0.reuse, 0xe2, !PT ;  /* 0x0000004007ea7812 */ /* 0x100fe400078ee200 */
[----:B------:R-:W-:Y:S02]  /*38c0*/  IADD3 R0, RZ, -R5, -R0 ;  /* 0x80000005ff007210 */ /* 0x000fe40007ffe800 */
[----:B------:R-:W-:Y:S02]  /*38d0*/  SHF.R.S32.HI R19, RZ, 0x1f, R18 ;  /* 0x0000001fff137819 */ /* 0x000fe40000011412 */
[----:B------:R-:W-:Y:S01]  /*38e0*/  LOP3.LUT R234, R234, UR6, R5, 0xfe, !PT ;  /* 0x00000006eaea7c12 */ /* 0x000fe2000f8efe05 */
[----:B------:R-:W-:Y:S02]  /*38f0*/  IMAD R3, R3, -0x40, R0 ;  /* 0xffffffc003037824 */ /* 0x000fe400078e0200 */
[----:B------:R-:W-:-:S04]  /*3900*/  IMAD.WIDE.U32 R8, R9, UR42, R18 ;  /* 0x0000002a09087c25 */ /* 0x000fc8000f8e0012 */
[----:B------:R-:W-:Y:S02]  /*3910*/  IMAD.U32 R0, RZ, RZ, UR9 ;  /* 0x00000009ff007e24 */ /* 0x000fe4000f8e00ff */
[----:B------:R-:W-:Y:S01]  /*3920*/  VIADD R9, R9, UR4 ;  /* 0x0000000409097c36 */ /* 0x000fe20008000000 */
[----:B------:R-:W-:Y:S02]  /*3930*/  UIMAD.WIDE.U32 UR4, UR37, 0x24924925, URZ ;  /* 0x24924925250478a5 */ /* 0x000fe4000f8e003f */
[----:B------:R-:W-:Y:S01]  /*3940*/  IADD3 R3, R0, -UR44, R3 ;  /* 0x8000002c00037c10 */ /* 0x000fe2000fffe003 */
[----:B------:R-:W-:Y:S01]  /*3950*/  UMOV UR44, 0xffffffff ;  /* 0xffffffff002c7882 */ /* 0x000fe20000000000 */
[----:B------:R-:W-:Y:S01]  /*3960*/  LOP3.LUT R0, R6, 0x3, RZ, 0xc0, !PT ;  /* 0x0000000306007812 */ /* 0x000fe200078ec0ff */
[----:B------:R-:W-:-:S04]  /*3970*/  UIADD3 UR4, UR37, -UR5, URZ ;  /* 0x8000000525047290 */ /* 0x000fc8000fffe03f */
[----:B------:R-:W-:Y:S01]  /*3980*/  IMAD R0, R0, R4, UR8 ;  /* 0x0000000800007e24 */ /* 0x000fe2000f8e0204 */
[----:B------:R-:W-:Y:S02]  /*3990*/  USEL UR8, URZ, 0x1, !UP0 ;  /* 0x000000013f087887 */ /* 0x000fe4000c000000 */
[----:B------:R-:W-:Y:S01]  /*39a0*/  ULEA.HI UR4, UR4, UR5, URZ, 0x1f ;  /* 0x0000000504047291 */ /* 0x000fe2000f8ff83f */
[----:B------:R-:W-:Y:S01]  /*39b0*/  VIADD R0, R0, -UR43 ;  /* 0x8000002b00007c36 */ /* 0x000fe20008000000 */
[----:B------:R-:W-:Y:S02]  /*39c0*/  ULOP3.LUT UR36, UR36, UR8, URZ, 0x3c, !UPT ;  /* 0x0000000824247292 */ /* 0x000fe4000f8e3c3f */
[----:B------:R-:W-:-:S04]  /*39d0*/  USHF.R.U32.HI UR4, URZ, 0x2, UR4 ;  /* 0x000000023f047899 */ /* 0x000fc80008011604 */
[----:B------:R-:W-:Y:S02]  /*39e0*/  @UP1 ULOP3.LUT UR36, UR36, 0x1, UR4, 0x78, !UPT ;  /* 0x0000000124241892 */ /* 0x000fe4000f8e7804 */
[----:B------:R-:W-:Y:S01]  /*39f0*/  UIMAD UR37, UR4, -0x7, UR37 ;  /* 0xfffffff9042578a4 */ /* 0x000fe2000f8e0225 */
[----:B------:R-:W-:Y:S11]  /*3a00*/  @P0 BRA `(.L_x_28) ;  /* 0x000000dc00b80947 */ /* 0x000ff60003800000 */
[----:B-----5:R-:W-:Y:S01]  /*3a10*/  FSETP.NEU.AND P2, PT, R16, RZ, PT ;  /* 0x000000ff1000720b */ /* 0x020fe20003f4d000 */
[----:B------:R-:W-:Y:S01]  /*3a20*/  ULDC.64 UR8, c[0x0][0x5c8] ;  /* 0x0001720000087ab9 */ /* 0x000fe20000000a00 */
[----:B------:R-:W-:Y:S01]  /*3a30*/  ISETP.GT.AND P0, PT, R0, RZ, PT ;  /* 0x000000ff0000720c */ /* 0x000fe20003f04270 */
[----:B------:R-:W-:Y:S01]  /*3a40*/  UIMAD UR4, UR7, UR8, URZ ;  /* 0x00000008070472a4 */ /* 0x000fe2000f8e023f */
[----:B------:R-:W-:Y:S01]  /*3a50*/  IMAD.U32 R4, RZ, RZ, UR9 ;  /* 0x00000009ff047e24 */ /* 0x000fe2000f8e00ff */
[----:B------:R-:W-:Y:S01]  /*3a60*/  BSSY B0, `(.L_x_28) ;  /* 0x0000de8000007945 */ /* 0x000fe20003800000 */
[----:B------:R-:W-:Y:S01]  /*3a70*/  IMAD.WIDE.U32 R8, R234, UR8, R8 ;  /* 0x00000008ea087c25 */ /* 0x000fe2000f8e0008 */
[----:B------:R-:W-:-:S03]  /*3a80*/  ISETP.GT.AND P1, PT, R3, RZ, P0 ;  /* 0x000000ff0300720c */ /* 0x000fc60000724270 */
[----:B------:R-:W-:-:S04]  /*3a90*/  IMAD R4, R234, R4, UR4 ;  /* 0x00000004ea047e24 */ /* 0x000fc8000f8e0204 */
[----:B------:R-:W-:Y:S01]  /*3aa0*/  IMAD.IADD R11, R9, 0x1, R4 ;  /* 0x00000001090b7824 */ /* 0x000fe200078e0204 */
[----:B------:R-:W-:Y:S06]  /*3ab0*/  @!P2 BRA `(.L_x_29) ;  /* 0x0000009c004ca947 */ /* 0x000fec0003800000 */
[----:B------:R-:W0:Y:S01]  /*3ac0*/  LDC.64 R22, c[0x0][0x5b8] ;  /* 0x00016e00ff167b82 */ /* 0x000e220000000a00 */
[----:B------:R-:W-:-:S07]  /*3ad0*/  ULDC.64 UR4, c[0x0][0x5c0] ;  /* 0x0001700000047ab9 */ /* 0x000fce0000000a00 */
[----:B------:R-:W1:Y:S08]  /*3ae0*/  LDC.64 R14, c[0x0][0x5b0] ;  /* 0x00016c00ff0e7b82 */ /* 0x000e700000000a00 */
[----:B------:R-:W2:Y:S01]  /*3af0*/  LDC.64 R12, c[0x0][0x5a8] ;  /* 0x00016a00ff0c7b82 */ /* 0x000ea20000000a00 */
[C---:B0-----:R-:W-:Y:S02]  /*3b00*/  IMAD R4, R22.reuse, UR10, RZ ;  /* 0x0000000a16047c24 */ /* 0x041fe4000f8e02ff */
[----:B------:R-:W-:-:S04]  /*3b10*/  IMAD.WIDE.U32 R232, R22, UR42, R18 ;  /* 0x0000002a16e87c25 */ /* 0x000fc8000f8e0012 */
[----:B------:R-:W-:Y:S02]  /*3b20*/  IMAD R235, R23, UR42, R4 ;  /* 0x0000002a17eb7c24 */ /* 0x000fe4000f8e0204 */
[----:B-1----:R-:W-:Y:S02]  /*3b30*/  IMAD R10, R14, UR7, RZ ;  /* 0x000000070e0a7c24 */ /* 0x002fe4000f8e02ff */
[----:B------:R-:W-:Y:S01]  /*3b40*/  IMAD.IADD R21, R233, 0x1, R235 ;  /* 0x00000001e9157824 */ /* 0x000fe200078e02eb */
[----:B------:R-:W-:Y:S01]  /*3b50*/  STL [R1+0x48], R235 ;  /* 0x000048eb01007387 */ /* 0x000fe20000100800 */
[----:B------:R-:W-:Y:S02]  /*3b60*/  IMAD.MOV.U32 R20, RZ, RZ, R232 ;  /* 0x000000ffff147224 */ /* 0x000fe400078e00e8 */
[C---:B------:R-:W-:Y:S02]  /*3b70*/  IMAD R10, R234.reuse, R15, R10 ;  /* 0x0000000fea0a7224 */ /* 0x040fe400078e020a */
[----:B------:R-:W-:-:S04]  /*3b80*/  IMAD.WIDE.U32 R4, R234, R14, R20 ;  /* 0x0000000eea047225 */ /* 0x000fc800078e0014 */
[----:B------:R-:W-:Y:S01]  /*3b90*/  IMAD.IADD R5, R5, 0x1, R10 ;  /* 0x0000000105057824 */ /* 0x000fe200078e020a */
[----:B--2---:R-:W-:-:S04]  /*3ba0*/  LEA R6, P2, R4, R12, 0x1 ;  /* 0x0000000c04067211 */ /* 0x004fc800078408ff */
[----:B------:R-:W-:Y:S02]  /*3bb0*/  LEA.HI.X R7, R4, R13, R5, 0x1, P2 ;  /* 0x0000000d04077211 */ /* 0x000fe400010f0c05 */
[----:B------:R-:W2:Y:S04]  /*3bc0*/  LDL.LU R5, [R1] ;  /* 0x0000000001057983 */ /* 0x000ea80000300800 */
[----:B------:R0:W4:Y:S01]  /*3bd0*/  @P1 LDG.E.LTC128B.U16 R23, desc[UR48][R6.64] ;  /* 0x0000003006171981 */ /* 0x000122000c1e1520 */
[----:B------:R-:W-:Y:S01]  /*3be0*/  ISETP.GT.AND P3, PT, R0, 0x1, PT ;  /* 0x000000010000780c */ /* 0x000fe20003f64270 */
[----:B------:R-:W-:Y:S01]  /*3bf0*/  BSSY B1, `(.L_x_30) ;  /* 0x0000013000017945 */ /* 0x000fe20003800000 */
[----:B---3--:R-:W-:Y:S02]  /*3c00*/  LOP3.LUT R17, R17, 0xfffffffb, RZ, 0xc0, !PT ;  /* 0xfffffffb11117812 */ /* 0x008fe400078ec0ff */
[----:B0-----:R-:W-:-:S04]  /*3c10*/  LEA R6, P2, R8, UR4, 0x1 ;  /* 0x0000000408067c11 */ /* 0x001fc8000f8408ff */
[----:B------:R-:W-:-:S05]  /*3c20*/  LEA.HI.X R7, R8, UR5, R11, 0x1, P2 ;  /* 0x0000000508077c11 */ /* 0x000fca00090f0c0b */
[----:B------:R-:W-:Y:S01]  /*3c30*/  @P3 LOP3.LUT R17, R17, 0x4, RZ, 0xfc, !PT ;  /* 0x0000000411113812 */ /* 0x000fe200078efcff */
[----:B----4-:R-:W-:-:S05]  /*3c40*/  HADD2.F32 R4, -RZ, R23.H0_H0 ;  /* 0x20000017ff047230 */ /* 0x010fca0000004100 */
[----:B------:R-:W-:-:S04]  /*3c50*/  FMUL R4, R4, R16 ;  /* 0x0000001004047220 */ /* 0x000fc80000400000 */
[----:B--2---:R-:W-:-:S05]  /*3c60*/  FFMA R4, R5, R2, R4 ;  /* 0x0000000205047223 */ /* 0x004fca0000000004 */
[----:B------:R-:W-:-:S05]  /*3c70*/  F2FP.F16.F32.PACK_AB R4, RZ, R4 ;  /* 0x00000004ff04723e */ /* 0x000fca00000000ff */
[----:B------:R0:W-:Y:S02]  /*3c80*/  @P1 STG.E.U16 desc[UR48][R6.64], R4 ;  /* 0x0000000406001986 */ /* 0x0001e4000c101530 */
[----:B0-----:R-:W-:-:S04]  /*3c90*/  IMAD.WIDE.U32 R4, R234, R14, R18 ;  /* 0x0000000eea047225 */ /* 0x001fc800078e0012 */
[----:B------:R-:W-:Y:S02]  /*3ca0*/  IMAD.IADD R5, R10, 0x1, R5 ;  /* 0x000000010a057824 */ /* 0x000fe400078e0205 */
[----:B------:R-:W-:-:S04]  /*3cb0*/  IMAD.WIDE.U32 R8, R22, UR42, R4 ;  /* 0x0000002a16087c25 */ /* 0x000fc8000f8e0004 */
[----:B------:R-:W-:Y:S01]  /*3cc0*/  IMAD.IADD R5, R235, 0x1, R9 ;  /* 0x00000001eb057824 */ /* 0x000fe200078e0209 */
[----:B------:R-:W-:-:S04]  /*3cd0*/  LEA R4, P1, R8, R12, 0x1 ;  /* 0x0000000c08047211 */ /* 0x000fc800078208ff */
[----:B------:R-:W-:Y:S02]  /*3ce0*/  LEA.HI.X R5, R8, R13, R5, 0x1, P1 ;  /* 0x0000000d08057211 */ /* 0x000fe400008f0c05 */
[----:B------:R-:W-:-:S13]  /*3cf0*/  ISETP.GT.AND P1, PT, R3, RZ, P3 ;  /* 0x000000ff0300720c */ /* 0x000fda0001f24270 */
[----:B------:R-:W-:Y:S05]  /*3d00*/  @!P1 BRA `(.L_x_31) ;  /* 0x0000000000049947 */ /* 0x000fea0003800000 */
[----:B------:R0:W5:Y:S02]  /*3d10*/  LDG.E.LTC128B.U16 R23, desc[UR48][R4.64+0x2] ;  /* 0x0000023004177981 */ /* 0x000164000c1e1520 */
.L_x_31:
[----:B------:R-:W-:Y:S05]  /*3d20*/  BSYNC B1 ;  /* 0x0000000000017941 */ /* 0x000fea0003800000 */
.L_x_30:
[----:B------:R-:W2:Y:S01]  /*3d30*/  LDL.LU R9, [R1+0x4] ;  /* 0x0000040001097983 */ /* 0x000ea20000300800 */
[----:B-----5:R-:W-:Y:S01]  /*3d40*/  HADD2.F32 R8, -RZ, R23.H0_H0 ;  /* 0x20000017ff087230 */ /* 0x020fe20000004100 */
[C---:B------:R-:W-:Y:S01]  /*3d50*/  SHF.L.U64.HI R237, R14.reuse, 0x3, R15 ;  /* 0x000000030eed7819 */ /* 0x040fe2000001020f */
[----:B------:R-:W-:Y:S01]  /*3d60*/  IMAD.SHL.U32 R236, R14, 0x8, RZ ;  /* 0x000000080eec7824 */ /* 0x000fe200078e00ff */
[----:B------:R1:W-:Y:S02]  /*3d70*/  STL [R1+0x50], R0 ;  /* 0x0000500001007387 */ /* 0x0003e40000100800 */
[----:B------:R-:W-:Y:S02]  /*3d80*/  FMUL R8, R8, R16 ;  /* 0x0000001008087220 */ /* 0x000fe40000400000 */
[----:B-1----:R-:W3:Y:S02]  /*3d90*/  LDL.LU R0, [R1+0x8] ;  /* 0x0000080001007983 */ /* 0x002ee40000300800 */
[----:B--2---:R-:W-:-:S05]  /*3da0*/  FFMA R8, R9, R2, R8 ;  /* 0x0000000209087223 */ /* 0x004fca0000000008 */
[----:B------:R-:W-:-:S05]  /*3db0*/  F2FP.F16.F32.PACK_AB R8, RZ, R8 ;  /* 0x00000008ff08723e */ /* 0x000fca00000000ff */
[----:B------:R1:W-:Y:S01]  /*3dc0*/  @P1 STG.E.U16 desc[UR48][R6.64+0x2], R8 ;  /* 0x0000020806001986 */ /* 0x0003e2000c101530 */
[----:B------:R-:W-:Y:S01]  /*3dd0*/  ISETP.GT.AND P1, PT, R3, 0x8, P0 ;  /* 0x000000080300780c */ /* 0x000fe20000724270 */
[----:B-1----:R-:W-:-:S04]  /*3de0*/  IMAD.WIDE.U32 R8, R234, R14, R236 ;  /* 0x0000000eea087225 */ /* 0x002fc800078e00ec */
[----:B------:R-:W-:Y:S01]  /*3df0*/  IMAD.IADD R235, R10, 0x1, R9 ;  /* 0x000000010aeb7824 */ /* 0x000fe200078e0209 */
[----:B------:R-:W-:-:S05]  /*3e00*/  IADD3 R9, P2, R232, R8, RZ ;  /* 0x00000008e8097210 */ /* 0x000fca0007f5e0ff */
[----:B------:R-:W-:Y:S01]  /*3e10*/  IMAD.X R11, R235, 0x1, R21, P2 ;  /* 0x00000001eb0b7824 */ /* 0x000fe200010e0615 */
[----:B------:R-:W-:-:S04]  /*3e20*/  LEA R10, P2, R9, R12, 0x1 ;  /* 0x0000000c090a7211 */ /* 0x000fc800078408ff */
[----:B------:R-:W-:Y:S02]  /*3e30*/  LEA.HI.X R11, R9, R13, R11, 0x1, P2 ;  /* 0x0000000d090b7211 */ /* 0x000fe400010f0c0b */
[----:B------:R-:W2:Y:S04]  /*3e40*/  LDL R9, [R1+0x48] ;  /* 0x0000480001097983 */ /* 0x000ea80000100800 */
[----:B------:R1:W4:Y:S02]  /*3e50*/  @P1 LDG.E.LTC128B.U16 R23, desc[UR48][R10.64] ;  /* 0x000000300a171981 */ /* 0x000324000c1e1520 */
[----:B-1----:R-:W-:-:S05]  /*3e60*/  IADD3 R10, P2, R18, R8, RZ ;  /* 0x00000008120a7210 */ /* 0x002fca0007f5e0ff */
[----:B------:R-:W-:Y:S02]  /*3e70*/  IMAD.X R11, R19, 0x1, R235, P2 ;  /* 0x00000001130b7824 */ /* 0x000fe400010e06eb */
[----:B------:R-:W-:-:S03]  /*3e80*/  IMAD.WIDE.U32 R10, R22, UR42, R10 ;  /* 0x0000002a160a7c25 */ /* 0x000fc6000f8e000a */
[----:B------:R-:W-:Y:S01]  /*3e90*/  LEA R8, P2, R10, R12, 0x1 ;  /* 0x0000000c0a087211 */ /* 0x000fe200078408ff */
[----:B------:R-:W-:Y:S02]  /*3ea0*/  IMAD.U32 R235, RZ, RZ, UR9 ;  /* 0x00000009ffeb7e24 */ /* 0x000fe4000f8e00ff */
[----:B--2---:R-:W-:-:S05]  /*3eb0*/  IMAD.IADD R9, R9, 0x1, R11 ;  /* 0x0000000109097824 */ /* 0x004fca00078e020b */
[----:B------:R-:W-:Y:S01]  /*3ec0*/  LEA.HI.X R9, R10, R13, R9, 0x1, P2 ;  /* 0x0000000d0a097211 */ /* 0x000fe200010f0c09 */
[----:B----4-:R-:W-:-:S05]  /*3ed0*/  HADD2.F32 R10, -RZ, R23.H0_H0 ;  /* 0x20000017ff0a7230 */ /* 0x010fca0000004100 */
[----:B------:R-:W-:-:S04]  /*3ee0*/  FMUL R10, R10, R16 ;  /* 0x000000100a0a7220 */ /* 0x000fc80000400000 */
[----:B---3--:R-:W-:Y:S01]  /*3ef0*/  FFMA R11, R0, R2, R10 ;  /* 0x00000002000b7223 */ /* 0x008fe2000000000a */
[----:B------:R-:W-:-:S04]  /*3f00*/  IMAD.U32 R0, RZ, RZ, UR8 ;  /* 0x00000008ff007e24 */ /* 0x000fc8000f8e00ff */
[----:B------:R-:W-:Y:S02]  /*3f10*/  F2FP.F16.F32.PACK_AB R11, RZ, R11 ;  /* 0x0000000bff0b723e */ /* 0x000fe400000000ff */
[--C-:B------:R-:W-:Y:S02]  /*3f20*/  SHF.L.U64.HI R0, R0, 0x4, R235.reuse ;  /* 0x0000000400007819 */ /* 0x100fe400000102eb */
[----:B------:R-:W-:-:S03]  /*3f30*/  PRMT R235, R11, 0x7610, R235 ;  /* 0x000076100beb7816 */ /* 0x000fc600000000eb */
[----:B------:R1:W-:Y:S04]  /*3f40*/  STL [R1+0x8], R0 ;  /* 0x0000080001007387 */ /* 0x0003e80000100800 */
[----:B-1----:R1:W5:Y:S04]  /*3f50*/  LDL.LU R0, [R1+0x50] ;  /* 0x0000500001007983 */ /* 0x0023680000300800 */
[----:B------:R-:W2:Y:S01]  /*3f60*/  LDL R11, [R1+0x8] ;  /* 0x00000800010b7983 */ /* 0x000ea20000100800 */
[----:B------:R-:W-:-:S04]  /*3f70*/  IMAD.U32 R10, RZ, RZ, UR8 ;  /* 0x00000008ff0a7e24 */ /* 0x000fc8000f8e00ff */
[----:B------:R-:W-:-:S05]  /*3f80*/  IMAD.SHL.U32 R10, R10, 0x10, RZ ;  /* 0x000000100a0a7824 */ /* 0x000fca00078e00ff */
[----:B------:R-:W-:Y:S02]  /*3f90*/  IADD3 R10, P2, R10, R6, RZ ;  /* 0x000000060a0a7210 */ /* 0x000fe40007f5e0ff */
[----:B------:R-:W-:Y:S01]  /*3fa0*/  ISETP.GT.AND P3, PT, R3, 0x8, P3 ;  /* 0x000000080300780c */ /* 0x000fe20001f64270 */
[----:B------:R-:W-:Y:S02]  /*3fb0*/  BSSY B1, `(.L_x_32) ;  /* 0x0000005000017945 */ /* 0x000fe40003800000 */
[----:B--2---:R-:W-:-:S05]  /*3fc0*/  IMAD.X R11, R11, 0x1, R7, P2 ;  /* 0x000000010b0b7824 */ /* 0x004fca00010e0607 */
[----:B------:R1:W-:Y:S05]  /*3fd0*/  @P1 STG.E.U16 desc[UR48][R10.64], R235 ;  /* 0x000000eb0a001986 */ /* 0x0003ea000c101530 */
[----:B------:R-:W-:Y:S05]  /*3fe0*/  @!P3 BRA `(.L_x_33) ;  /* 0x000000000004b947 */ /* 0x000fea0003800000 */
[----:B------:R2:W5:Y:S02]  /*3ff0*/  LDG.E.LTC128B.U16 R23, desc[UR48][R8.64+0x2] ;  /* 0x0000023008177981 */ /* 0x000564000c1e1520 */
.L_x_33:
[----:B------:R-:W-:Y:S05]  /*4000*/  BSYNC B1 ;  /* 0x0000000000017941 */ /* 0x000fea0003800000 */
.L_x_32:
[----:B------:R0:W-:Y:S04]  /*4010*/  STL [R1+0x50], R4 ;  /* 0x0000500401007387 */ /* 0x0001e80000100800 */
[----:B0-----:R-:W3:Y:S01]  /*4020*/  LDL.LU R4, [R1+0xc] ;  /* 0x00000c0001047983 */ /* 0x001ee20000300800 */
[----:B-1---5:R-:W-:-:S05]  /*4030*/  HADD2.F32 R235, -RZ, R23.H0_H0 ;  /* 0x20000017ffeb7230 */ /* 0x022fca0000004100 */
[----:B------:R-:W-:Y:S01]  /*4040*/  FMUL R235, R235, R16 ;  /* 0x00000010ebeb7220 */ /* 0x000fe20000400000 */
[----:B------:R-:W-:-:S04]  /*4050*/  ISETP.GT.AND P4, PT, R0, 0x8, PT ;  /* 0x000000080000780c */ /* 0x000fc80003f84270 */
[----:B------:R-:W-:Y:S01]  /*4060*/  ISETP.GT.AND P1, PT, R3, RZ, P4 ;  /* 0x000000ff0300720c */ /* 0x000fe20002724270 */
[----:B---3--:R-:W-:Y:S02]  /*4070*/  FFMA R235, R4, R2, R235 ;  /* 0x0000000204eb7223 */ /* 0x008fe400000000eb */
[----:B------:R0:W5:Y:S01]  /*4080*/  LDL.LU R4, [R1+0x50] ;  /* 0x0000500001047983 */ /* 0x0001620000300800 */
[----:B------:R-:W-:Y:S01]  /*4090*/  LOP3.LUT R17, R17, 0xfffffffd, RZ, 0xc0, !PT ;  /* 0xfffffffd11117812 */ /* 0x000fe200078ec0ff */
[----:B------:R-:W-:Y:S01]  /*40a0*/  BSSY B1, `(.L_x_34) ;  /* 0x0000006000017945 */ /* 0x000fe20003800000 */
[----:B------:R-:W-:-:S03]  /*40b0*/  F2FP.F16.F32.PACK_AB R235, RZ, R235 ;  /* 0x000000ebffeb723e */ /* 0x000fc600000000ff */
[----:B------:R-:W-:Y:S02]  /*40c0*/  @P4 LOP3.LUT R17, R17, 0x2, RZ, 0xfc, !PT ;  /* 0x0000000211114812 */ /* 0x000fe400078efcff */
[----:B------:R0:W-:Y:S02]  /*40d0*/  @P3 STG.E.U16 desc[UR48][R10.64+0x2], R235 ;  /* 0x000002eb0a003986 */ /* 0x0001e4000c101530 */
[----:B------:R-:W-:Y:S05]  /*40e0*/  @!P1 BRA `(.L_x_35) ;  /* 0x0000000000049947 */ /* 0x000fea0003800000 */
[----:B-----5:R1:W5:Y:S02]  /*40f0*/  LDG.E.LTC128B.U16 R23, desc[UR48][R4.64+0x10] ;  /* 0x0000103004177981 */ /* 0x020364000c1e1520 */
.L_x_35:
[----:B------:R-:W-:Y:S05]  /*4100*/  BSYNC B1 ;  /* 0x0000000000017941 */ /* 0x000fea0003800000 */
.L_x_34:
[----:B-----5:R1:W-:Y:S04]  /*4110*/  STL [R1+0x50], R4 ;  /* 0x0000500401007387 */ /* 0x0203e80000100800 */
[----:B-1----:R-:W3:Y:S01]  /*4120*/  LDL.LU R4, [R1+0x10] ;  /* 0x0000100001047983 */ /* 0x002ee20000300800 */
[----:B0-----:R-:W-:-:S05]  /*4130*/  HADD2.F32 R235, -RZ, R23.H0_H0 ;  /* 0x20000017ffeb7230 */ /* 0x001fca0000004100 */
        /* <DEDUP_REMOVED lines=12> */
.L_x_37:
[----:B------:R-:W-:Y:S05]  /*4200*/  BSYNC B1 ;  /* 0x0000000000017941 */ /* 0x000fea0003800000 */
.L_x_36:
[----:B------:R3:W-:Y:S04]  /*4210*/  STL [R1+0x50], R0 ;  /* 0x0000500001007387 */ /* 0x0007e80000100800 */
[----:B---3--:R-:W3:Y:S01]  /*4220*/  LDL.LU R0, [R1+0x14] ;  /* 0x0000140001007983 */ /* 0x008ee20000300800 */
[----:B0----5:R-:W-:-:S05]  /*4230*/  HADD2.F32 R235, -RZ, R23.H0_H0 ;  /* 0x20000017ffeb7230 */ /* 0x021fca0000004100 */
[----:B------:R-:W-:Y:S01]  /*4240*/  FMUL R235, R235, R16 ;  /* 0x00000010ebeb7220 */ /* 0x000fe20000400000 */
[----:B------:R-:W-:-:S03]  /*4250*/  ISETP.GT.AND P3, PT, R3, 0x8, P4 ;  /* 0x000000080300780c */ /* 0x000fc60002764270 */
[----:B---3--:R-:W-:Y:S02]  /*4260*/  FFMA R235, R0, R2, R235 ;  /* 0x0000000200eb7223 */ /* 0x008fe400000000eb */
[----:B------:R0:W5:Y:S01]  /*4270*/  LDL.LU R0, [R1+0x50] ;  /* 0x0000500001007983 */ /* 0x0001620000300800 */
[----:B------:R-:W-:Y:S02]  /*4280*/  BSSY B1, `(.L_x_38) ;  /* 0x0000005000017945 */ /* 0x000fe40003800000 */
[----:B------:R-:W-:-:S05]  /*4290*/  F2FP.F16.F32.PACK_AB R235, RZ, R235 ;  /* 0x000000ebffeb723e */ /* 0x000fca00000000ff */
[----:B------:R0:W-:Y:S01]  /*42a0*/  @P2 STG.E.U16 desc[UR48][R6.64+0x12], R235 ;  /* 0x000012eb06002986 */ /* 0x0001e2000c101530 */
[----:B------:R-:W-:Y:S05]  /*42b0*/  @!P3 BRA `(.L_x_39) ;  /* 0x000000000004b947 */ /* 0x000fea0003800000 */
[----:B------:R3:W5:Y:S02]  /*42c0*/  LDG.E.LTC128B.U16 R23, desc[UR48][R8.64+0x10] ;  /* 0x0000103008177981 */ /* 0x000764000c1e1520 */
.L_x_39:
[----:B------:R-:W-:Y:S05]  /*42d0*/  BSYNC B1 ;  /* 0x0000000000017941 */ /* 0x000fea0003800000 */
.L_x_38:
[----:B-----5:R4:W-:Y:S04]  /*42e0*/  STL [R1+0x50], R0 ;  /* 0x0000500001007387 */ /* 0x0209e80000100800 */
[----:B----4-:R-:W4:Y:S01]  /*42f0*/  LDL.LU R0, [R1+0x18] ;  /* 0x0000180001007983 */ /* 0x010f220000300800 */
[----:B0-----:R-:W-:-:S05]  /*4300*/  HADD2.F32 R235, -RZ, R23.H0_H0 ;  /* 0x20000017ffeb7230 */ /* 0x001fca0000004100 */
[----:B------:R-:W-:Y:S01]  /*4310*/  FMUL R235, R235, R16 ;  /* 0x00000010ebeb7220 */ /* 0x000fe20000400000 */
[----:B------:R-:W-:-:S03]  /*4320*/  ISETP.GT.AND P1, PT, R3, 0x8, P6 ;  /* 0x000000080300780c */ /* 0x000fc60003724270 */
[----:B----4-:R-:W-:Y:S02]  /*4330*/  FFMA R235, R0, R2, R235 ;  /* 0x0000000200eb7223 */ /* 0x010fe400000000eb */
[----:B------:R0:W5:Y:S01]  /*4340*/  LDL.LU R0, [R1+0x50] ;  /* 0x0000500001007983 */ /* 0x0001620000300800 */
[----:B------:R-:W-:Y:S02]  /*4350*/  BSSY B1, `(.L_x_40) ;  /* 0x0000005000017945 */ /* 0x000fe40003800000 */
[----:B------:R-:W-:-:S05]  /*4360*/  F2FP.F16.F32.PACK_AB R235, RZ, R235 ;  /* 0x000000ebffeb723e */ /* 0x000fca00000000ff */
[----:B------:R0:W-:Y:S01]  /*4370*/  @P3 STG.E.U16 desc[UR48][R10.64+0x10], R235 ;  /* 0x000010eb0a003986 */ /* 0x0001e2000c101530 */
[----:B------:R-:W-:Y:S05]  /*4380*/  @!P1 BRA `(.L_x_41) ;  /* 0x0000000000049947 */ /* 0x000fea0003800000 */
[----:B------:R4:W5:Y:S02]  /*4390*/  LDG.E.LTC128B.U16 R23, desc[UR48][R8.64+0x12] ;  /* 0x0000123008177981 */ /* 0x000964000c1e1520 */
.L_x_41:
[----:B------:R-:W-:Y:S05]  /*43a0*/  BSYNC B1 ;  /* 0x0000000000017941 */ /* 0x000fea0003800000 */
.L_x_40:
[----:B------:R1:W-:Y:S04]  /*43b0*/  STL [R1+0x50], R4 ;  /* 0x0000500401007387 */ /* 0x0003e80000100800 */
[----:B-1----:R-:W2:Y:S01]  /*43c0*/  LDL.LU R4, [R1+0x1c] ;  /* 0x00001c0001047983 */ /* 0x002ea20000300800 */
[----:B0----5:R-:W-:-:S05]  /*43d0*/  HADD2.F32 R235, -RZ, R23.H0_H0 ;  /* 0x20000017ffeb7230 */ /* 0x021fca0000004100 */
[----:B------:R-:W-:Y:S01]  /*43e0*/  FMUL R235, R235, R16 ;  /* 0x00000010ebeb7220 */ /* 0x000fe20000400000 */
[----:B------:R-:W-:-:S04]  /*43f0*/  ISETP.GT.AND P4, PT, R0, 0x10, PT ;  /* 0x000000100000780c */ /* 0x000fc80003f84270 */
[----:B------:R-:W-:Y:S01]  /*4400*/  ISETP.GT.AND P2, PT, R3, RZ, P4 ;  /* 0x000000ff0300720c */ /* 0x000fe20002744270 */
[----:B--2---:R-:W-:Y:S02]  /*4410*/  FFMA R235, R4, R2, R235 ;  /* 0x0000000204eb7223 */ /* 0x004fe400000000eb */
[----:B------:R0:W5:Y:S01]  /*4420*/  LDL.LU R4, [R1+0x50] ;  /* 0x0000500001047983 */ /* 0x0001620000300800 */
[----:B------:R-:W-:Y:S02]  /*4430*/  BSSY B1, `(.L_x_42) ;  /* 0x0000005000017945 */ /* 0x000fe40003800000 */
[----:B------:R-:W-:-:S05]  /*4440*/  F2FP.F16.F32.PACK_AB R235, RZ, R235 ;  /* 0x000000ebffeb723e */ /* 0x000fca00000000ff */
[----:B------:R0:W-:Y:S02]  /*4450*/  @P1 STG.E.U16 desc[UR48][R10.64+0x12], R235 ;  /* 0x000012eb0a001986 */ /* 0x0001e4000c101530 */
[----:B------:R-:W-:Y:S05]  /*4460*/  @!P2 BRA `(.L_x_43) ;  /* 0x000000000004a947 */ /* 0x000fea0003800000 */
[----:B-----5:R1:W5:Y:S02]  /*4470*/  LDG.E.LTC128B.U16 R23, desc[UR48][R4.64+0x20] ;  /* 0x0000203004177981 */ /* 0x020364000c1e1520 */
.L_x_43:
[----:B------:R-:W-:Y:S05]  /*4480*/  BSYNC B1 ;  /* 0x0000000000017941 */ /* 0x000fea0003800000 */
.L_x_42:
[----:B-----5:R1:W-:Y:S04]  /*4490*/  STL [R1+0x50], R4 ;  /* 0x0000500401007387 */ /* 0x0203e80000100800 */
[----:B-1----:R-:W2:Y:S01]  /*44a0*/  LDL.LU R4, [R1+0x20] ;  /* 0x0000200001047983 */ /* 0x002ea20000300800 */
[----:B0-----:R-:W-:-:S05]  /*44b0*/  HADD2.F32 R235, -RZ, R23.H0_H0 ;  /* 0x20000017ffeb7230 */ /* 0x001fca0000004100 */
        /* <DEDUP_REMOVED lines=10> */
.L_x_45:
[----:B------:R-:W-:Y:S05]  /*4560*/  BSYNC B1 ;  /* 0x0000000000017941 */ /* 0x000fea0003800000 */
.L_x_44:
[----:B------:R2:W-:Y:S04]  /*4570*/  STL [R1+0x50], R0 ;  /* 0x0000500001007387 */ /* 0x0005e80000100800 */
[----:B--2---:R-:W2:Y:S01]  /*4580*/  LDL.LU R0, [R1+0x24] ;  /* 0x0000240001007983 */ /* 0x004ea20000300800 */
[----:B0----5:R-:W-:-:S05]  /*4590*/  HADD2.F32 R235, -RZ, R23.H0_H0 ;  /* 0x20000017ffeb7230 */ /* 0x021fca0000004100 */
[----:B------:R-:W-:-:S04]  /*45a0*/  FMUL R235, R235, R16 ;  /* 0x00000010ebeb7220 */ /* 0x000fc80000400000 */
[----:B--2---:R-:W-:Y:S02]  /*45b0*/  FFMA R235, R0, R2, R235 ;  /* 0x0000000200eb7223 */ /* 0x004fe400000000eb */
[----:B------:R0:W5:Y:S01]  /*45c0*/  LDL.LU R0, [R1+0x50] ;  /* 0x0000500001007983 */ /* 0x0001620000300800 */
[----:B------:R-:W-:Y:S02]  /*45d0*/  BSSY B1, `(.L_x_46) ;  /* 0x0000006000017945 */ /* 0x000fe40003800000 */
[----:B------:R-:W-:-:S05]  /*45e0*/  F2FP.F16.F32.PACK_AB R235, RZ, R235 ;  /* 0x000000ebffeb723e */ /* 0x000fca00000000ff */
[----:B------:R0:W-:Y:S01]  /*45f0*/  @P1 STG.E.U16 desc[UR48][R6.64+0x22], R235 ;  /* 0x000022eb06001986 */ /* 0x0001e2000c101530 */
[----:B------:R-:W-:-:S13]  /*4600*/  ISETP.GT.AND P1, PT, R3, 0x8, P4 ;  /* 0x000000080300780c */ /* 0x000fda0002724270 */
[----:B0-----:R-:W-:Y:S05]  /*4610*/  @!P1 BRA `(.L_x_47) ;  /* 0x0000000000049947 */ /* 0x001fea0003800000 */
[----:B------:R0:W5:Y:S02]  /*4620*/  LDG.E.LTC128B.U16 R23, desc[UR48][R8.64+0x20] ;  /* 0x0000203008177981 */ /* 0x000164000c1e1520 */
.L_x_47:
[----:B------:R-:W-:Y:S05]  /*4630*/  BSYNC B1 ;  /* 0x0000000000017941 */ /* 0x000fea0003800000 */
.L_x_46:
[----:B-----5:R2:W-:Y:S04]  /*4640*/  STL [R1+0x50], R0 ;  /* 0x0000500001007387 */ /* 0x0205e80000100800 */
[----:B--2---:R-:W2:Y:S01]  /*4650*/  LDL.LU R0, [R1+0x28] ;  /* 0x0000280001007983 */ /* 0x004ea20000300800 */
[----:B------:R-:W-:-:S05]  /*4660*/  HADD2.F32 R235, -RZ, R23.H0_H0 ;  /* 0x20000017ffeb7230 */ /* 0x000fca0000004100 */
[----:B------:R-:W-:Y:S01]  /*4670*/  FMUL R235, R235, R16 ;  /* 0x00000010ebeb7220 */ /* 0x000fe20000400000 */
[----:B------:R-:W-:Y:S03]  /*4680*/  BSSY B1, `(.L_x_48) ;  /* 0x000000a000017945 */ /* 0x000fe60003800000 */
[----:B--2---:R-:W-:Y:S02]  /*4690*/  FFMA R235, R0, R2, R235 ;  /* 0x0000000200eb7223 */ /* 0x004fe400000000eb */
[----:B------:R2:W5:Y:S03]  /*46a0*/  LDL.LU R0, [R1+0x50] ;  /* 0x0000500001007983 */ /* 0x0005660000300800 */
[----:B------:R-:W-:Y:S01]  /*46b0*/  F2FP.F16.F32.PACK_AB R235, RZ, R235 ;  /* 0x000000ebffeb723e */ /* 0x000fe200000000ff */
[----:B------:R2:W-:Y:S04]  /*46c0*/  STL.S16 [R1+0xc], R23 ;  /* 0x00000c1701007387 */ /* 0x0005e80000100600 */
[----:B------:R2:W-:Y:S01]  /*46d0*/  @P1 STG.E.U16 desc[UR48][R10.64+0x20], R235 ;  /* 0x000020eb0a001986 */ /* 0x0005e2000c101530 */
[----:B------:R-:W-:-:S13]  /*46e0*/  ISETP.GT.AND P1, PT, R3, 0x8, P3 ;  /* 0x000000080300780c */ /* 0x000fda0001f24270 */
[----:B--2---:R-:W-:Y:S05]  /*46f0*/  @!P1 BRA `(.L_x_49) ;  /* 0x0000000000089947 */ /* 0x004fea0003800000 */
[----:B------:R-:W2:Y:S04]  /*4700*/  LDG.E.LTC128B.U16 R23, desc[UR48][R8.64+0x22] ;  /* 0x0000223008177981 */ /* 0x000ea8000c1e1520 */
[----:B--2---:R2:W-:Y:S02]  /*4710*/  STL [R1+0xc], R23 ;  /* 0x00000c1701007387 */ /* 0x0045e40000100800 */
.L_x_49:
[----:B------:R-:W-:Y:S05]  /*4720*/  BSYNC B1 ;  /* 0x0000000000017941 */ /* 0x000fea0003800000 */
.L_x_48:
[----:B--2---:R-:W2:Y:S04]  /*4730*/  LDL R23, [R1+0xc] ;  /* 0x00000c0001177983 */ /* 0x004ea80000100800 */
[----:B------:R-:W3:Y:S04]  /*4740*/  LDL.LU R235, [R1+0x2c] ;  /* 0x00002c0001eb7983 */ /* 0x000ee80000300800 */
[----:B------:R-:W-:Y:S04]  /*4750*/  STL.64 [R1+0x60], R8 ;  /* 0x0000600801007387 */ /* 0x000fe80000100a00 */
[----:B------:R-:W-:Y:S04]  /*4760*/  STL.64 [R1+0x58], R6 ;  /* 0x0000580601007387 */ /* 0x000fe80000100a00 */
[----:B------:R1:W-:Y:S04]  /*4770*/  STL [R1+0x50], R4 ;  /* 0x0000500401007387 */ /* 0x0003e80000100800 */
[----:B-1----:R-:W4:Y:S01]  /*4780*/  LDL.LU R4, [R1+0x48] ;  /* 0x0000480001047983 */ /* 0x002f220000300800 */
[----:B--2---:R-:W-:-:S05]  /*4790*/  HADD2.F32 R23, -RZ, R23.H0_H0 ;  /* 0x20000017ff177230 */ /* 0x004fca0000004100 */
[----:B------:R-:W-:-:S04]  /*47a0*/  FMUL R23, R23, R16 ;  /* 0x0000001017177220 */ /* 0x000fc80000400000 */
[----:B---3--:R-:W-:-:S05]  /*47b0*/  FFMA R23, R235, R2, R23 ;  /* 0x00000002eb177223 */ /* 0x008fca0000000017 */
[----:B------:R-:W-:-:S05]  /*47c0*/  F2FP.F16.F32.PACK_AB R23, RZ, R23 ;  /* 0x00000017ff17723e */ /* 0x000fca00000000ff */
[----:B------:R1:W-:Y:S02]  /*47d0*/  @P1 STG.E.U16 desc[UR48][R10.64+0x22], R23 ;  /* 0x000022170a001986 */ /* 0x0003e4000c101530 */
[----:B-1----:R-:W-:-:S05]  /*47e0*/  IADD3 R23, P1, R234, 0x80, RZ ;  /* 0x00000080ea177810 */ /* 0x002fca0007f3e0ff */
[----:B------:R-:W-:Y:S02]  /*47f0*/  IMAD.X R233, RZ, RZ, UR7, P1 ;  /* 0x00000007ffe97e24 */ /* 0x000fe400088e06ff */
[----:B------:R-:W-:-:S04]  /*4800*/  IMAD.WIDE.U32 R234, R23, R14, R18 ;  /* 0x0000000e17ea7225 */ /* 0x000fc800078e0012 */
[-C--:B------:R-:W-:Y:S02]  /*4810*/  IMAD R233, R233, R14.reuse, RZ ;  /* 0x0000000ee9e97224 */ /* 0x080fe400078e02ff */
[----:B------:R-:W-:-:S04]  /*4820*/  IMAD.WIDE.U32 R6, R23, R14, R236 ;  /* 0x0000000e17067225 */ /* 0x000fc800078e00ec */
[C---:B------:R-:W-:Y:S02]  /*4830*/  IMAD R233, R23.reuse, R15, R233 ;  /* 0x0000000f17e97224 */ /* 0x040fe400078e02e9 */
[----:B------:R-:W-:-:S04]  /*4840*/  IMAD.WIDE.U32 R236, R23, R14, R20 ;  /* 0x0000000e17ec7225 */ /* 0x000fc800078e0014 */
[----:B------:R-:W-:Y:S01]  /*4850*/  IMAD.IADD R15, R233, 0x1, R235 ;  /* 0x00000001e90f7824 */ /* 0x000fe200078e02eb */
[----:B0---4-:R-:W-:Y:S01]  /*4860*/  LEA R8, P1, R236, R12, 0x1 ;  /* 0x0000000cec087211 */ /* 0x011fe200078208ff */
[----:B------:R-:W-:-:S04]  /*4870*/  IMAD.MOV.U32 R14, RZ, RZ, R234 ;  /* 0x000000ffff0e7224 */ /* 0x000fc800078e00ea */
[----:B------:R-:W-:-:S04]  /*4880*/  IMAD.WIDE.U32 R234, R22, UR42, R14 ;  /* 0x0000002a16ea7c25 */ /* 0x000fc8000f8e000e */
[----:B------:R-:W-:Y:S02]  /*4890*/  IMAD.IADD R14, R237, 0x1, R233 ;  /* 0x00000001ed0e7824 */ /* 0x000fe400078e02e9 */
[----:B------:R-:W-:-:S03]  /*48a0*/  IMAD.IADD R15, R4, 0x1, R235 ;  /* 0x00000001040f7824 */ /* 0x000fc600078e02eb */
[-C--:B------:R-:W-:Y:S02]  /*48b0*/  LEA.HI.X R9, R236, R13.reuse, R14, 0x1, P1 ;  /* 0x0000000dec097211 */ /* 0x080fe400008f0c0e */
[C---:B------:R-:W-:Y:S01]  /*48c0*/  LEA R14, P1, R234.reuse, R12, 0x1 ;  /* 0x0000000cea0e7211 */ /* 0x040fe200078208ff */
[----:B------:R-:W-:Y:S02]  /*48d0*/  IMAD.IADD R20, R233, 0x1, R7 ;  /* 0x00000001e9147824 */ /* 0x000fe400078e0207 */
[----:B------:R0:W-:Y:S01]  /*48e0*/  STL.64 [R1], R8 ;  /* 0x0000000801007387 */ /* 0x0001e20000100a00 */
[----:B------:R-:W-:Y:S02]  /*48f0*/  LEA.HI.X R15, R234, R13, R15, 0x1, P1 ;  /* 0x0000000dea0f7211 */ /* 0x000fe400008f0c0f */
[----:B------:R-:W-:-:S05]  /*4900*/  IADD3 R232, P1, R232, R6, RZ ;  /* 0x00000006e8e87210 */ /* 0x000fca0007f3e0ff */
[----:B------:R-:W-:Y:S01]  /*4910*/  IMAD.X R21, R20, 0x1, R21, P1 ;  /* 0x0000000114157824 */ /* 0x000fe200008e0615 */
[----:B------:R-:W-:Y:S01]  /*4920*/  IADD3 R18, P1, R18, R6, RZ ;  /* 0x0000000612127210 */ /* 0x000fe20007f3e0ff */
[----:B0-----:R0:W5:Y:S04]  /*4930*/  LDL.LU.64 R8, [R1+0x60] ;  /* 0x0000600001087983 */ /* 0x0011680000300a00 */
[----:B------:R-:W-:Y:S01]  /*4940*/  IMAD.X R19, R19, 0x1, R20, P1 ;  /* 0x0000000113137824 */ /* 0x000fe200008e0614 */
[----:B------:R-:W2:Y:S01]  /*4950*/  LDL.LU R235, [R1+0xc] ;  /* 0x00000c0001eb7983 */ /* 0x000ea20000300800 */
[----:B------:R-:W-:-:S03]  /*4960*/  IMAD.WIDE.U32 R22, R22, UR42, R18 ;  /* 0x0000002a16167c25 */ /* 0x000fc6000f8e0012 */
[----:B------:R0:W5:Y:S01]  /*4970*/  LDL.LU.64 R6, [R1+0x58] ;  /* 0x0000580001067983 */ /* 0x0001620000300a00 */
[-C--:B------:R-:W-:Y:S01]  /*4980*/  LEA R18, P1, R232, R12.reuse, 0x1 ;  /* 0x0000000ce8127211 */ /* 0x080fe200078208ff */
[----:B------:R-:W-:Y:S02]  /*4990*/  IMAD.IADD R20, R4, 0x1, R23 ;  /* 0x0000000104147824 */ /* 0x000fe400078e0217 */
[----:B------:R0:W5:Y:S01]  /*49a0*/  LDL.LU R4, [R1+0x50] ;  /* 0x0000500001047983 */ /* 0x0001620000300800 */
[-C--:B------:R-:W-:Y:S02]  /*49b0*/  LEA.HI.X R19, R232, R13.reuse, R21, 0x1, P1 ;  /* 0x0000000de8137211 */ /* 0x080fe400008f0c15 */
[----:B------:R-:W-:Y:S02]  /*49c0*/  LEA R12, P1, R22, R12, 0x1 ;  /* 0x0000000c160c7211 */ /* 0x000fe400078208ff */
[----:B-----5:R-:W-:Y:S02]  /*49d0*/  ISETP.GT.AND P2, PT, R0, 0x18, PT ;  /* 0x000000180000780c */ /* 0x020fe40003f44270 */
[----:B------:R-:W-:-:S02]  /*49e0*/  LEA.HI.X R13, R22, R13, R20, 0x1, P1 ;  /* 0x0000000d160d7211 */ /* 0x000fc400008f0c14 */
[----:B------:R-:W-:Y:S01]  /*49f0*/  ISETP.GT.AND P1, PT, R3, RZ, P2 ;  /* 0x000000ff0300720c */ /* 0x000fe20001724270 */
[----:B------:R-:W-:Y:S01]  /*4a00*/  BSSY B1, `(.L_x_50) ;  /* 0x0000004000017945 */ /* 0x000fe20003800000 */
[----:B--2---:R-:W-:-:S11]  /*4a10*/  PRMT R20, R235, 0x7610, R20 ;  /* 0x00007610eb147816 */ /* 0x004fd60000000014 */
[----:B0-----:R-:W-:Y:S05]  /*4a20*/  @!P1 BRA `(.L_x_51) ;  /* 0x0000000000049947 */ /* 0x001fea0003800000 */
[----:B------:R0:W5:Y:S02]  /*4a30*/  LDG.E.LTC128B.U16 R20, desc[UR48][R4.64+0x30] ;  /* 0x0000303004147981 */ /* 0x000164000c1e1520 */
.L_x_51:
[----:B------:R-:W-:Y:S05]  /*4a40*/  BSYNC B1 ;  /* 0x0000000000017941 */ /* 0x000fea0003800000 */
.L_x_50:
[----:B------:R-:W2:Y:S01]  /*4a50*/  LDL.LU R22, [R1+0x30] ;  /* 0x0000300001167983 */ /* 0x000ea20000300800 */
[----:B-----5:R-:W-:Y:S01]  /*4a60*/  HADD2.F32 R21, -RZ, R20.H0_H0 ;  /* 0x20000014ff157230 */ /* 0x020fe20000004100 */
[----:B------:R-:W-:Y:S04]  /*4a70*/  BSSY B1, `(.L_x_52) ;  /* 0x0000009000017945 */ /* 0x000fe80003800000 */
[----:B------:R-:W-:-:S04]  /*4a80*/  FMUL R21, R21, R16 ;  /* 0x0000001015157220 */ /* 0x000fc80000400000 */
[----:B--2---:R-:W-:-:S05]  /*4a90*/  FFMA R21, R22, R2, R21 ;  /* 0x0000000216157223 */ /* 0x004fca0000000015 */
[----:B------:R-:W-:-:S05]  /*4aa0*/  F2FP.F16.F32.PACK_AB R21, RZ, R21 ;  /* 0x00000015ff15723e */ /* 0x000fca00000000ff */
[----:B------:R1:W-:Y:S01]  /*4ab0*/  @P1 STG.E.U16 desc[UR48][R6.64+0x30], R21 ;  /* 0x0000301506001986 */ /* 0x0003e2000c101530 */
[----:B------:R-:W-:-:S04]  /*4ac0*/  ISETP.GT.AND P1, PT, R0, 0x19, PT ;  /* 0x000000190000780c */ /* 0x000fc80003f24270 */
[----:B------:R-:W-:-:S13]  /*4ad0*/  ISETP.GT.AND P5, PT, R3, RZ, P1 ;  /* 0x000000ff0300720c */ /* 0x000fda0000fa4270 */
[----:B-1----:R-:W-:Y:S05]  /*4ae0*/  @!P5 BRA `(.L_x_53) ;  /* 0x000000000004d947 */ /* 0x002fea0003800000 */
[----:B------:R1:W5:Y:S02]  /*4af0*/  LDG.E.LTC128B.U16 R20, desc[UR48][R4.64+0x32] ;  /* 0x0000323004147981 */ /* 0x000364000c1e1520 */
.L_x_53:
[----:B------:R-:W-:Y:S05]  /*4b00*/  BSYNC B1 ;  /* 0x0000000000017941 */ /* 0x000fea0003800000 */
.L_x_52:
[----:B------:R-:W2:Y:S01]  /*4b10*/  LDL.LU R22, [R1+0x34] ;  /* 0x0000340001167983 */ /* 0x000ea20000300800 */
[----:B-----5:R-:W-:Y:S01]  /*4b20*/  HADD2.F32 R21, -RZ, R20.H0_H0 ;  /* 0x20000014ff157230 */ /* 0x020fe20000004100 */
[----:B------:R-:W-:Y:S04]  /*4b30*/  BSSY B1, `(.L_x_54) ;  /* 0x0000008000017945 */ /* 0x000fe80003800000 */
[----:B------:R-:W-:-:S04]  /*4b40*/  FMUL R21, R21, R16 ;  /* 0x0000001015157220 */ /* 0x000fc80000400000 */
[----:B--2---:R-:W-:-:S05]  /*4b50*/  FFMA R21, R22, R2, R21 ;  /* 0x0000000216157223 */ /* 0x004fca0000000015 */
[----:B------:R-:W-:-:S05]  /*4b60*/  F2FP.F16.F32.PACK_AB R21, RZ, R21 ;  /* 0x00000015ff15723e */ /* 0x000fca00000000ff */
[----:B------:R2:W-:Y:S01]  /*4b70*/  @P5 STG.E.U16 desc[UR48][R6.64+0x32], R21 ;  /* 0x0000321506005986 */ /* 0x0005e2000c101530 */
[----:B------:R-:W-:-:S13]  /*4b80*/  ISETP.GT.AND P5, PT, R3, 0x8, P2 ;  /* 0x000000080300780c */ /* 0x000fda00017a4270 */
[----:B--2---:R-:W-:Y:S05]  /*4b90*/  @!P5 BRA `(.L_x_55) ;  /* 0x000000000004d947 */ /* 0x004fea0003800000 */
[----:B------:R2:W5:Y:S02]  /*4ba0*/  LDG.E.LTC128B.U16 R20, desc[UR48][R8.64+0x30] ;  /* 0x0000303008147981 */ /* 0x000564000c1e1520 */
.L_x_55:
[----:B------:R-:W-:Y:S05]  /*4bb0*/  BSYNC B1 ;  /* 0x0000000000017941 */ /* 0x000fea0003800000 */
.L_x_54:
[----:B------:R-:W3:Y:S01]  /*4bc0*/  LDL.LU R22, [R1+0x38] ;  /* 0x0000380001167983 */ /* 0x000ee20000300800 */
[----:B-----5:R-:W-:Y:S01]  /*4bd0*/  HADD2.F32 R21, -RZ, R20.H0_H0 ;  /* 0x20000014ff157230 */ /* 0x020fe20000004100 */
[----:B------:R-:W-:Y:S01]  /*4be0*/  BSSY B1, `(.L_x_56) ;  /* 0x0000009000017945 */ /* 0x000fe20003800000 */
[----:B------:R-:W-:-:S03]  /*4bf0*/  PRMT R232, R20, 0x7610, R232 ;  /* 0x0000761014e87816 */ /* 0x000fc600000000e8 */
[----:B------:R-:W-:-:S04]  /*4c00*/  FMUL R21, R21, R16 ;  /* 0x0000001015157220 */ /* 0x000fc80000400000 */
[----:B---3--:R-:W-:-:S05]  /*4c10*/  FFMA R21, R22, R2, R21 ;  /* 0x0000000216157223 */ /* 0x008fca0000000015 */
[----:B------:R-:W-:-:S05]  /*4c20*/  F2FP.F16.F32.PACK_AB R21, RZ, R21 ;  /* 0x00000015ff15723e */ /* 0x000fca00000000ff */
[----:B------:R3:W-:Y:S01]  /*4c30*/  @P5 STG.E.U16 desc[UR48][R10.64+0x30], R21 ;  /* 0x000030150a005986 */ /* 0x0007e2000c101530 */
[----:B------:R-:W-:-:S13]  /*4c40*/  ISETP.GT.AND P5, PT, R3, 0x8, P1 ;  /* 0x000000080300780c */ /* 0x000fda0000fa4270 */
[----:B---3--:R-:W-:Y:S05]  /*4c50*/  @!P5 BRA `(.L_x_57) ;  /* 0x000000000004d947 */ /* 0x008fea0003800000 */
[----:B------:R3:W5:Y:S02]  /*4c60*/  LDG.E.LTC128B.U16 R232, desc[UR48][R8.64+0x32] ;  /* 0x0000323008e87981 */ /* 0x000764000c1e1520 */
.L_x_57:
[----:B------:R-:W-:Y:S05]  /*4c70*/  BSYNC B1 ;  /* 0x0000000000017941 */ /* 0x000fea0003800000 */
.L_x_56:
[----:B------:R-:W4:Y:S04]  /*4c80*/  LDL.LU R21, [R1+0x3c] ;  /* 0x00003c0001157983 */ /* 0x000f280000300800 */
[----:B------:R-:W2:Y:S01]  /*4c90*/  LDL.LU.64 R22, [R1] ;  /* 0x0000000001167983 */ /* 0x000ea20000300a00 */
[----:B-----5:R-:W-:Y:S02]  /*4ca0*/  HADD2.F32 R20, -RZ, R232.H0_H0 ;  /* 0x200000e8ff147230 */ /* 0x020fe40000004100 */
[----:B------:R-:W-:Y:S02]  /*4cb0*/  IMAD.U32 R234, RZ, RZ, UR8 ;  /* 0x00000008ffea7e24 */ /* 0x000fe4000f8e00ff */
[----:B------:R-:W-:Y:S02]  /*4cc0*/  IMAD.U32 R233, RZ, RZ, UR8 ;  /* 0x00000008ffe97e24 */ /* 0x000fe4000f8e00ff */
[----:B------:R-:W-:Y:S01]  /*4cd0*/  FMUL R20, R20, R16 ;  /* 0x0000001014147220 */ /* 0x000fe20000400000 */
[----:B------:R-:W-:-:S03]  /*4ce0*/  IMAD.SHL.U32 R234, R234, 0x100, RZ ;  /* 0x00000100eaea7824 */ /* 0x000fc600078e00ff */
[----:B----4-:R-:W-:-:S05]  /*4cf0*/  FFMA R20, R21, R2, R20 ;  /* 0x0000000215147223 */ /* 0x010fca0000000014 */
[----:B------:R-:W-:-:S05]  /*4d00*/  F2FP.F16.F32.PACK_AB R20, RZ, R20 ;  /* 0x00000014ff14723e */ /* 0x000fca00000000ff */
[----:B------:R4:W-:Y:S02]  /*4d10*/  @P5 STG.E.U16 desc[UR48][R10.64+0x32], R20 ;  /* 0x000032140a005986 */ /* 0x0009e4000c101530 */
[----:B----4-:R-:W-:-:S05]  /*4d20*/  IMAD.U32 R20, RZ, RZ, UR9 ;  /* 0x00000009ff147e24 */ /* 0x010fca000f8e00ff */
[----:B------:R-:W-:Y:S02]  /*4d30*/  SHF.L.U64.HI R233, R233, 0x8, R20 ;  /* 0x00000008e9e97819 */ /* 0x000fe40000010214 */
[----:B------:R-:W-:-:S05]  /*4d40*/  IADD3 R20, P5, R234, R6, RZ ;  /* 0x00000006ea147210 */ /* 0x000fca0007fbe0ff */
[----:B------:R-:W-:Y:S01]  /*4d50*/  IMAD.X R21, R233, 0x1, R7, P5 ;  /* 0x00000001e9157824 */ /* 0x000fe200028e0607 */
[----:B------:R-:W-:-:S13]  /*4d60*/  ISETP.GT.AND P5, PT, R3, 0x80, P0 ;  /* 0x000000800300780c */ /* 0x000fda00007a4270 */
[----:B--2---:R-:W2:Y:S01]  /*4d70*/  @P5 LDG.E.LTC128B.U16 R232, desc[UR48][R22.64] ;  /* 0x0000003016e85981 */ /* 0x004ea2000c1e1520 */
[----:B------:R-:W-:Y:S01]  /*4d80*/  BSSY B1, `(.L_x_58) ;  /* 0x000000a000017945 */ /* 0x000fe20003800000 */
[----:B--2---:R-:W-:-:S05]  /*4d90*/  HADD2.F32 R22, -RZ, R232.H0_H0 ;  /* 0x200000e8ff167230 */ /* 0x004fca0000004100 */
[----:B------:R-:W-:-:S04]  /*4da0*/  FMUL R22, R22, R16 ;  /* 0x0000001016167220 */ /* 0x000fc80000400000 */
[----:B------:R-:W-:-:S05]  /*4db0*/  FFMA R22, R216, R2, R22 ;  /* 0x00000002d8167223 */ /* 0x000fca0000000016 */
[----:B------:R-:W-:-:S05]  /*4dc0*/  F2FP.F16.F32.PACK_AB R22, RZ, R22 ;  /* 0x00000016ff16723e */ /* 0x000fca00000000ff */
[----:B------:R2:W-:Y:S01]  /*4dd0*/  @P5 STG.E.U16 desc[UR48][R20.64], R22 ;  /* 0x0000001614005986 */ /* 0x0005e2000c101530 */
[----:B------:R-:W-:-:S04]  /*4de0*/  LOP3.LUT P5, RZ, R17, 0x4, RZ, 0xc0, !PT ;  /* 0x0000000411ff7812 */ /* 0x000fc800078ac0ff */
[----:B------:R-:W-:-:S13]  /*4df0*/  ISETP.GT.AND P5, PT, R3, 0x80, P5 ;  /* 0x000000800300780c */ /* 0x000fda0002fa4270 */
[----:B--2---:R-:W-:Y:S05]  /*4e00*/  @!P5 BRA `(.L_x_59) ;  /* 0x000000000004d947 */ /* 0x004fea0003800000 */
[----:B------:R2:W5:Y:S02]  /*4e10*/  LDG.E.LTC128B.U16 R232, desc[UR48][R14.64+0x2] ;  /* 0x000002300ee87981 */ /* 0x000564000c1e1520 */
.L_x_59:
[----:B------:R-:W-:Y:S05]  /*4e20*/  BSYNC B1 ;  /* 0x0000000000017941 */ /* 0x000fea0003800000 */
.L_x_58:
[----:B-----5:R-:W-:-:S05]  /*4e30*/  HADD2.F32 R22, -RZ, R232.H0_H0 ;  /* 0x200000e8ff167230 */ /* 0x020fca0000004100 */
[----:B------:R-:W-:-:S04]  /*4e40*/  FMUL R22, R22, R16 ;  /* 0x0000001016167220 */ /* 0x000fc80000400000 */
[----:B------:R-:W-:Y:S02]  /*4e50*/  FFMA R22, R217, R2, R22 ;  /* 0x00000002d9167223 */ /* 0x000fe40000000016 */
[----:B------:R-:W4:Y:S01]  /*4e60*/  LDL R217, [R1+0x8] ;  /* 0x0000080001d97983 */ /* 0x000f220000100800 */
[----:B------:R-:W-:Y:S01]  /*4e70*/  ISETP.GT.AND P0, PT, R3, 0x88, P0 ;  /* 0x000000880300780c */ /* 0x000fe20000704270 */
[----:B------:R-:W-:Y:S01]  /*4e80*/  IMAD.U32 R23, RZ, RZ, UR8 ;  /* 0x00000008ff177e24 */ /* 0x000fe2000f8e00ff */
[----:B------:R-:W-:Y:S01]  /*4e90*/  F2FP.F16.F32.PACK_AB R22, RZ, R22 ;  /* 0x00000016ff16723e */ /* 0x000fe200000000ff */
[----:B------:R-:W-:Y:S02]  /*4ea0*/  BSSY B1, `(.L_x_60) ;  /* 0x0000007000017945 */ /* 0x000fe40003800000 */
[----:B------:R-:W-:Y:S02]  /*4eb0*/  IMAD.SHL.U32 R23, R23, 0x10, RZ ;  /* 0x0000001017177824 */ /* 0x000fe400078e00ff */
[----:B------:R0:W-:Y:S03]  /*4ec0*/  @P5 STG.E.U16 desc[UR48][R20.64+0x2], R22 ;  /* 0x0000021614005986 */ /* 0x0001e6000c101530 */
[----:B0-----:R-:W-:-:S05]  /*4ed0*/  IADD3 R22, P5, R20, R23, RZ ;  /* 0x0000001714167210 */ /* 0x001fca0007fbe0ff */
[----:B----4-:R-:W-:Y:S01]  /*4ee0*/  IMAD.X R23, R21, 0x1, R217, P5 ;  /* 0x0000000115177824 */ /* 0x010fe200028e06d9 */
[----:B------:R-:W-:Y:S07]  /*4ef0*/  @!P0 BRA `(.L_x_61) ;  /* 0x0000000000048947 */ /* 0x000fee0003800000 */
[----:B------:R0:W5:Y:S02]  /*4f00*/  LDG.E.LTC128B.U16 R232, desc[UR48][R18.64] ;  /* 0x0000003012e87981 */ /* 0x000164000c1e1520 */
.L_x_61:
[----:B------:R-:W-:Y:S05]  /*4f10*/  BSYNC B1 ;  /* 0x0000000000017941 */ /* 0x000fea0003800000 */
.L_x_60:
[----:B0----5:R-:W-:Y:S01]  /*4f20*/  HADD2.F32 R19, -RZ, R232.H0_H0 ;  /* 0x200000e8ff137230 */ /* 0x021fe20000004100 */
[----:B------:R-:W-:Y:S01]  /*4f30*/  LOP3.LUT P5, RZ, R17, 0x4, RZ, 0xc0, !PT ;  /* 0x0000000411ff7812 */ /* 0x000fe200078ac0ff */
[----:B------:R-:W-:Y:S03]  /*4f40*/  BSSY B1, `(.L_x_62) ;  /* 0x0000008000017945 */ /* 0x000fe60003800000 */
[----:B------:R-:W-:-:S04]  /*4f50*/  FMUL R19, R19, R16 ;  /* 0x0000001013137220 */ /* 0x000fc80000400000 */
[----:B------:R-:W-:-:S05]  /*4f60*/  FFMA R19, R218, R2, R19 ;  /* 0x00000002da137223 */ /* 0x000fca0000000013 */
[----:B------:R-:W-:-:S05]  /*4f70*/  F2FP.F16.F32.PACK_AB R19, RZ, R19 ;  /* 0x00000013ff13723e */ /* 0x000fca00000000ff */
[----:B------:R0:W-:Y:S01]  /*4f80*/  @P0 STG.E.U16 desc[UR48][R22.64], R19 ;  /* 0x0000001316000986 */ /* 0x0001e2000c101530 */
[----:B------:R-:W-:-:S13]  /*4f90*/  ISETP.GT.AND P0, PT, R3, 0x88, P5 ;  /* 0x000000880300780c */ /* 0x000fda0002f04270 */
[----:B0-----:R-:W-:Y:S05]  /*4fa0*/  @!P0 BRA `(.L_x_63) ;  /* 0x0000000000048947 */ /* 0x001fea0003800000 */
[----:B------:R0:W5:Y:S02]  /*4fb0*/  LDG.E.LTC128B.U16 R232, desc[UR48][R12.64+0x2] ;  /* 0x000002300ce87981 */ /* 0x000164000c1e1520 */
.L_x_63:
[----:B------:R-:W-:Y:S05]  /*4fc0*/  BSYNC B1 ;  /* 0x0000000000017941 */ /* 0x000fea0003800000 */
.L_x_62:
[----:B-----5:R-:W-:Y:S01]  /*4fd0*/  HADD2.F32 R19, -RZ, R232.H0_H0 ;  /* 0x200000e8ff137230 */ /* 0x020fe20000004100 */
[----:B------:R-:W-:Y:S01]  /*4fe0*/  LOP3.LUT P5, RZ, R17, 0x2, RZ, 0xc0, !PT ;  /* 0x0000000211ff7812 */ /* 0x000fe200078ac0ff */
[----:B------:R-:W-:Y:S03]  /*4ff0*/  BSSY B1, `(.L_x_64) ;  /* 0x000000b000017945 */ /* 0x000fe60003800000 */
[----:B------:R-:W-:Y:S01]  /*5000*/  FMUL R18, R19, R16 ;  /* 0x0000001013127220 */ /* 0x000fe20000400000 */
[----:B------:R-:W-:-:S03]  /*5010*/  @P0 IMAD.MOV.U32 R19, RZ, RZ, R23 ;  /* 0x000000ffff130224 */ /* 0x000fc600078e0017 */
[----:B------:R-:W-:-:S05]  /*5020*/  FFMA R18, R219, R2, R18 ;  /* 0x00000002db127223 */ /* 0x000fca0000000012 */
[----:B------:R-:W-:-:S04]  /*5030*/  F2FP.F16.F32.PACK_AB R18, RZ, R18 ;  /* 0x00000012ff12723e */ /* 0x000fc800000000ff */
[----:B------:R-:W-:Y:S01]  /*5040*/  PRMT R216, R18, 0x7610, R216 ;  /* 0x0000761012d87816 */ /* 0x000fe200000000d8 */
[----:B------:R-:W-:-:S05]  /*5050*/  @P0 IMAD.MOV.U32 R18, RZ, RZ, R22 ;  /* 0x000000ffff120224 */ /* 0x000fca00078e0016 */
[----:B------:R4:W-:Y:S01]  /*5060*/  @P0 STG.E.U16 desc[UR48][R18.64+0x2], R216 ;  /* 0x000002d812000986 */ /* 0x0009e2000c101530 */
[----:B------:R-:W-:-:S13]  /*5070*/  ISETP.GT.AND P0, PT, R3, 0x80, P5 ;  /* 0x000000800300780c */ /* 0x000fda0002f04270 */
[----:B----4-:R-:W-:Y:S05]  /*5080*/  @!P0 BRA `(.L_x_65) ;  /* 0x0000000000048947 */ /* 0x010fea0003800000 */
[----:B------:R4:W5:Y:S02]  /*5090*/  LDG.E.LTC128B.U16 R232, desc[UR48][R14.64+0x10] ;  /* 0x000010300ee87981 */ /* 0x000964000c1e1520 */
.L_x_65:
[----:B------:R-:W-:Y:S05]  /*50a0*/  BSYNC B1 ;  /* 0x0000000000017941 */ /* 0x000fea0003800000 */
.L_x_64:
[----:B-----5:R-:W-:Y:S01]  /*50b0*/  HADD2.F32 R19, -RZ, R232.H0_H0 ;  /* 0x200000e8ff137230 */ /* 0x020fe20000004100 */
[----:B------:R-:W-:Y:S01]  /*50c0*/  BSSY B1, `(.L_x_66) ;  /* 0x000000b000017945 */ /* 0x000fe20003800000 */
[----:B------:R-:W-:-:S03]  /*50d0*/  @P0 IMAD.MOV.U32 R18, RZ, RZ, R20 ;  /* 0x000000ffff120224 */ /* 0x000fc600078e0014 */
[----:B------:R-:W-:-:S04]  /*50e0*/  FMUL R19, R19, R16 ;  /* 0x0000001013137220 */ /* 0x000fc80000400000 */
[----:B------:R-:W-:-:S05]  /*50f0*/  FFMA R19, R220, R2, R19 ;  /* 0x00000002dc137223 */ /* 0x000fca0000000013 */
[----:B------:R-:W-:-:S04]  /*5100*/  F2FP.F16.F32.PACK_AB R19, RZ, R19 ;  /* 0x00000013ff13723e */ /* 0x000fc800000000ff */
[----:B------:R-:W-:Y:S01]  /*5110*/  PRMT R216, R19, 0x7610, R216 ;  /* 0x0000761013d87816 */ /* 0x000fe200000000d8 */
[----:B------:R-:W-:-:S05]  /*5120*/  @P0 IMAD.MOV.U32 R19, RZ, RZ, R21 ;  /* 0x000000ffff130224 */ /* 0x000fca00078e0015 */
[----:B------:R0:W-:Y:S01]  /*5130*/  @P0 STG.E.U16 desc[UR48][R18.64+0x10], R216 ;  /* 0x000010d812000986 */ /* 0x0001e2000c101530 */
[----:B------:R-:W-:-:S13]  /*5140*/  ISETP.GT.AND P0, PT, R3, 0x80, P6 ;  /* 0x000000800300780c */ /* 0x000fda0003704270 */
[----:B0-----:R-:W-:Y:S05]  /*5150*/  @!P0 BRA `(.L_x_67) ;  /* 0x0000000000048947 */ /* 0x001fea0003800000 */
[----:B------:R0:W5:Y:S02]  /*5160*/  LDG.E.LTC128B.U16 R232, desc[UR48][R14.64+0x12] ;  /* 0x000012300ee87981 */ /* 0x000164000c1e1520 */
.L_x_67:
[----:B------:R-:W-:Y:S05]  /*5170*/  BSYNC B1 ;  /* 0x0000000000017941 */ /* 0x000fea0003800000 */
.L_x_66:
[----:B-----5:R-:W-:Y:S01]  /*5180*/  HADD2.F32 R19, -RZ, R232.H0_H0 ;  /* 0x200000e8ff137230 */ /* 0x020fe20000004100 */
[----:B------:R-:W-:Y:S01]  /*5190*/  ISETP.GT.AND P5, PT, R3, 0x88, P5 ;  /* 0x000000880300780c */ /* 0x000fe20002fa4270 */
        /* <DEDUP_REMOVED lines=8> */
[----:B------:R-:W-:Y:S05]  /*5220*/  @!P5 BRA `(.L_x_69) ;  /* 0x000000000004d947 */ /* 0x000fea0003800000 */
[----:B------:R0:W5:Y:S02]  /*5230*/  LDG.E.LTC128B.U16 R232, desc[UR48][R12.64+0x10] ;  /* 0x000010300ce87981 */ /* 0x000164000c1e1520 */
.L_x_69:
[----:B------:R-:W-:Y:S05]  /*5240*/  BSYNC B1 ;  /* 0x0000000000017941 */ /* 0x000fea0003800000 */
.L_x_68:
[----:B0----5:R-:W-:Y:S01]  /*5250*/  HADD2.F32 R19, -RZ, R232.H0_H0 ;  /* 0x200000e8ff137230 */ /* 0x021fe20000004100 */
[----:B------:R-:W-:Y:S01]  /*5260*/  ISETP.GT.AND P0, PT, R3, 0x88, P6 ;  /* 0x000000880300780c */ /* 0x000fe20003704270 */
[----:B------:R-:W-:Y:S01]  /*5270*/  @P5 IMAD.MOV.U32 R18, RZ, RZ, R22 ;  /* 0x000000ffff125224 */ /* 0x000fe200078e0016 */
[----:B------:R-:W-:Y:S02]  /*5280*/  BSSY B1, `(.L_x_70) ;  /* 0x0000009000017945 */ /* 0x000fe40003800000 */
[----:B------:R-:W-:-:S04]  /*5290*/  FMUL R19, R19, R16 ;  /* 0x0000001013137220 */ /* 0x000fc80000400000 */
[----:B------:R-:W-:-:S05]  /*52a0*/  FFMA R19, R222, R2, R19 ;  /* 0x00000002de137223 */ /* 0x000fca0000000013 */
[----:B------:R-:W-:-:S04]  /*52b0*/  F2FP.F16.F32.PACK_AB R19, RZ, R19 ;  /* 0x00000013ff13723e */ /* 0x000fc800000000ff */
[----:B------:R-:W-:Y:S01]  /*52c0*/  PRMT R216, R19, 0x7610, R216 ;  /* 0x0000761013d87816 */ /* 0x000fe200000000d8 */
[----:B------:R-:W-:-:S05]  /*52d0*/  @P5 IMAD.MOV.U32 R19, RZ, RZ, R23 ;  /* 0x000000ffff135224 */ /* 0x000fca00078e0017 */
[----:B------:R0:W-:Y:S01]  /*52e0*/  @P5 STG.E.U16 desc[UR48][R18.64+0x10], R216 ;  /* 0x000010d812005986 */ /* 0x0001e2000c101530 */
[----:B------:R-:W-:Y:S05]  /*52f0*/  @!P0 BRA `(.L_x_71) ;  /* 0x0000000000048947 */ /* 0x000fea0003800000 */
[----:B------:R0:W5:Y:S02]  /*5300*/  LDG.E.LTC128B.U16 R232, desc[UR48][R12.64+0x12] ;  /* 0x000012300ce87981 */ /* 0x000164000c1e1520 */
.L_x_71:
[----:B------:R-:W-:Y:S05]  /*5310*/  BSYNC B1 ;  /* 0x0000000000017941 */ /* 0x000fea0003800000 */
.L_x_70:
[----:B0----5:R-:W-:Y:S01]  /*5320*/  HADD2.F32 R19, -RZ, R232.H0_H0 ;  /* 0x200000e8ff137230 */ /* 0x021fe20000004100 */
        /* <DEDUP_REMOVED lines=11> */
.L_x_73:
[----:B------:R-:W-:Y:S05]  /*53e0*/  BSYNC B1 ;  /* 0x0000000000017941 */ /* 0x000fea0003800000 */
.L_x_72:
        /* <DEDUP_REMOVED lines=12> */
.L_x_75:
[----:B------:R-:W-:Y:S05]  /*54b0*/  BSYNC B1 ;  /* 0x0000000000017941 */ /* 0x000fea0003800000 */
.L_x_74:
        /* <DEDUP_REMOVED lines=12> */
.L_x_77:
[----:B------:R-:W-:Y:S05]  /*5580*/  BSYNC B1 ;  /* 0x0000000000017941 */ /* 0x000fea0003800000 */
.L_x_76:
        /* <DEDUP_REMOVED lines=12> */
.L_x_79:
[----:B------:R-:W-:Y:S05]  /*5650*/  BSYNC B1 ;  /* 0x0000000000017941 */ /* 0x000fea0003800000 */
.L_x_78:
        /* <DEDUP_REMOVED lines=12> */
.L_x_81:
[----:B------:R-:W-:Y:S05]  /*5720*/  BSYNC B1 ;  /* 0x0000000000017941 */ /* 0x000fea0003800000 */
.L_x_80:
        /* <DEDUP_REMOVED lines=12> */
.L_x_83:
[----:B------:R-:W-:Y:S05]  /*57f0*/  BSYNC B1 ;  /* 0x0000000000017941 */ /* 0x000fea0003800000 */
.L_x_82:
        /* <DEDUP_REMOVED lines=12> */
.L_x_85:
[----:B------:R-:W-:Y:S05]  /*58c0*/  BSYNC B1 ;  /* 0x0000000000017941 */ /* 0x000fea0003800000 */
.L_x_84:
        /* <DEDUP_REMOVED lines=12> */
.L_x_87:
[----:B------:R-:W-:Y:S05]  /*5990*/  BSYNC B1 ;  /* 0x0000000000017941 */ /* 0x000fea0003800000 */
.L_x_86:
[----:B0----5:R-:W-:Y:S01]  /*59a0*/  HADD2.F32 R19, -RZ, R232.H0_H0 ;  /* 0x200000e8ff137230 */ /* 0x021fe20000004100 */
[----:B------:R-:W-:Y:S01]  /*59b0*/  ISETP.GT.AND P3, PT, R0, 0x20, PT ;  /* 0x000000200000780c */ /* 0x000fe20003f64270 */
[----:B------:R-:W-:Y:S03]  /*59c0*/  BSSY B1, `(.L_x_88) ;  /* 0x0000009000017945 */ /* 0x000fe60003800000 */
[----:B------:R-:W-:Y:S01]  /*59d0*/  FMUL R18, R19, R16 ;  /* 0x0000001013127220 */ /* 0x000fe20000400000 */
[----:B------:R-:W-:Y:S02]  /*59e0*/  ISETP.GT.AND P0, PT, R3, RZ, P3 ;  /* 0x000000ff0300720c */ /* 0x000fe40001f04270 */
[----:B------:R-:W-:Y:S01]  /*59f0*/  P2R R216, PR, RZ, 0x8 ;  /* 0x00000008ffd87803 */ /* 0x000fe20000000000 */
[----:B------:R-:W-:-:S05]  /*5a00*/  FFMA R18, R231, R2, R18 ;  /* 0x00000002e7127223 */ /* 0x000fca0000000012 */
[----:B------:R-:W-:-:S05]  /*5a10*/  F2FP.F16.F32.PACK_AB R18, RZ, R18 ;  /* 0x00000012ff12723e */ /* 0x000fca00000000ff */
[----:B------:R0:W-:Y:S01]  /*5a20*/  @P1 STG.E.U16 desc[UR48][R22.64+0x32], R18 ;  /* 0x0000321216001986 */ /* 0x0001e2000c101530 */
[----:B------:R-:W-:Y:S05]  /*5a30*/  @!P0 BRA `(.L_x_89) ;  /* 0x0000000000048947 */ /* 0x000fea0003800000 */
[----:B------:R0:W5:Y:S02]  /*5a40*/  LDG.E.LTC128B.U16 R232, desc[UR48][R4.64+0x40] ;  /* 0x0000403004e87981 */ /* 0x000164000c1e1520 */
.L_x_89:
[----:B------:R-:W-:Y:S05]  /*5a50*/  BSYNC B1 ;  /* 0x0000000000017941 */ /* 0x000fea0003800000 */
.L_x_88:
[----:B-----5:R-:W-:Y:S01]  /*5a60*/  HADD2.F32 R19, -RZ, R232.H0_H0 ;  /* 0x200000e8ff137230 */ /* 0x020fe20000004100 */
[----:B------:R-:W-:Y:S01]  /*5a70*/  ISETP.GT.AND P2, PT, R0, 0x21, PT ;  /* 0x000000210000780c */ /* 0x000fe20003f44270 */
[----:B------:R-:W-:Y:S03]  /*5a80*/  BSSY B1, `(.L_x_90) ;  /* 0x0000009000017945 */ /* 0x000fe60003800000 */
[----:B------:R-:W-:Y:S01]  /*5a90*/  FMUL R19, R19, R16 ;  /* 0x0000001013137220 */ /* 0x000fe20000400000 */
[----:B------:R-:W-:Y:S02]  /*5aa0*/  ISETP.GT.AND P1, PT, R3, RZ, P2 ;  /* 0x000000ff0300720c */ /* 0x000fe40001724270 */
[----:B0-----:R-:W-:Y:S01]  /*5ab0*/  P2R R22, PR, RZ, 0x4 ;  /* 0x00000004ff167803 */ /* 0x001fe20000000000 */
[----:B------:R-:W-:-:S05]  /*5ac0*/  FFMA R19, R200, R2, R19 ;  /* 0x00000002c8137223 */ /* 0x000fca0000000013 */
[----:B------:R-:W-:-:S05]  /*5ad0*/  F2FP.F16.F32.PACK_AB R19, RZ, R19 ;  /* 0x00000013ff13723e */ /* 0x000fca00000000ff */
[----:B------:R0:W-:Y:S01]  /*5ae0*/  @P0 STG.E.U16 desc[UR48][R6.64+0x40], R19 ;  /* 0x0000401306000986 */ /* 0x0001e2000c101530 */
[----:B------:R-:W-:Y:S05]  /*5af0*/  @!P1 BRA `(.L_x_91) ;  /* 0x0000000000049947 */ /* 0x000fea0003800000 */
[----:B------:R0:W5:Y:S02]  /*5b00*/  LDG.E.LTC128B.U16 R232, desc[UR48][R4.64+0x42] ;  /* 0x0000423004e87981 */ /* 0x000164000c1e1520 */
.L_x_91:
[----:B------:R-:W-:Y:S05]  /*5b10*/  BSYNC B1 ;  /* 0x0000000000017941 */ /* 0x000fea0003800000 */
.L_x_90:
[----:B0----5:R-:W-:Y:S01]  /*5b20*/  HADD2.F32 R19, -RZ, R232.H0_H0 ;  /* 0x200000e8ff137230 */ /* 0x021fe20000004100 */
[----:B------:R-:W-:Y:S01]  /*5b30*/  ISETP.GT.AND P0, PT, R3, 0x8, P3 ;  /* 0x000000080300780c */ /* 0x000fe20001f04270 */
[----:B------:R-:W-:Y:S03]  /*5b40*/  BSSY B1, `(.L_x_92) ;  /* 0x0000007000017945 */ /* 0x000fe60003800000 */
[----:B------:R-:W-:-:S04]  /*5b50*/  FMUL R18, R19, R16 ;  /* 0x0000001013127220 */ /* 0x000fc80000400000 */
[----:B------:R-:W-:-:S05]  /*5b60*/  FFMA R18, R201, R2, R18 ;  /* 0x00000002c9127223 */ /* 0x000fca0000000012 */
[----:B------:R-:W-:-:S05]  /*5b70*/  F2FP.F16.F32.PACK_AB R18, RZ, R18 ;  /* 0x00000012ff12723e */ /* 0x000fca00000000ff */
[----:B------:R0:W-:Y:S01]  /*5b80*/  @P1 STG.E.U16 desc[UR48][R6.64+0x42], R18 ;  /* 0x0000421206001986 */ /* 0x0001e2000c101530 */
[----:B------:R-:W-:Y:S05]  /*5b90*/  @!P0 BRA `(.L_x_93) ;  /* 0x0000000000048947 */ /* 0x000fea0003800000 */
[----:B------:R0:W5:Y:S02]  /*5ba0*/  LDG.E.LTC128B.U16 R232, desc[UR48][R8.64+0x40] ;  /* 0x0000403008e87981 */ /* 0x000164000c1e1520 */
.L_x_93:
[----:B------:R-:W-:Y:S05]  /*5bb0*/  BSYNC B1 ;  /* 0x0000000000017941 */ /* 0x000fea0003800000 */
.L_x_92:
[----:B-----5:R-:W-:Y:S01]  /*5bc0*/  HADD2.F32 R19, -RZ, R232.H0_H0 ;  /* 0x200000e8ff137230 */ /* 0x020fe20000004100 */
        /* <DEDUP_REMOVED lines=8> */
.L_x_95:
[----:B------:R-:W-:Y:S05]  /*5c50*/  BSYNC B1 ;  /* 0x0000000000017941 */ /* 0x000fea0003800000 */
.L_x_94:
[----:B0----5:R-:W-:Y:S01]  /*5c60*/  HADD2.F32 R19, -RZ, R232.H0_H0 ;  /* 0x200000e8ff137230 */ /* 0x021fe20000004100 */
[----:B------:R-:W-:Y:S01]  /*5c70*/  ISETP.GT.AND P6, PT, R0, 0x28, PT ;  /* 0x000000280000780c */ /* 0x000fe20003fc4270 */
[----:B------:R-:W-:Y:S03]  /*5c80*/  BSSY B1, `(.L_x_96) ;  /* 0x0000008000017945 */ /* 0x000fe60003800000 */
[----:B------:R-:W-:Y:S01]  /*5c90*/  FMUL R18, R19, R16 ;  /* 0x0000001013127220 */ /* 0x000fe20000400000 */
[----:B------:R-:W-:-:S03]  /*5ca0*/  ISETP.GT.AND P0, PT, R3, RZ, P6 ;  /* 0x000000ff0300720c */ /* 0x000fc60003704270 */
[----:B------:R-:W-:-:S05]  /*5cb0*/  FFMA R18, R203, R2, R18 ;  /* 0x00000002cb127223 */ /* 0x000fca0000000012 */
[----:B------:R-:W-:-:S05]  /*5cc0*/  F2FP.F16.F32.PACK_AB R18, RZ, R18 ;  /* 0x00000012ff12723e */ /* 0x000fca00000000ff */
[----:B------:R0:W-:Y:S01]  /*5cd0*/  @P1 STG.E.U16 desc[UR48][R10.64+0x42], R18 ;  /* 0x000042120a001986 */ /* 0x0001e2000c101530 */
[----:B------:R-:W-:Y:S05]  /*5ce0*/  @!P0 BRA `(.L_x_97) ;  /* 0x0000000000048947 */ /* 0x000fea0003800000 */
[----:B------:R0:W5:Y:S02]  /*5cf0*/  LDG.E.LTC128B.U16 R232, desc[UR48][R4.64+0x50] ;  /* 0x0000503004e87981 */ /* 0x000164000c1e1520 */
.L_x_97:
[----:B------:R-:W-:Y:S05]  /*5d00*/  BSYNC B1 ;  /* 0x0000000000017941 */ /* 0x000fea0003800000 */
.L_x_96:
[----:B-----5:R-:W-:Y:S01]  /*5d10*/  HADD2.F32 R19, -RZ, R232.H0_H0 ;  /* 0x200000e8ff137230 */ /* 0x020fe20000004100 */
        /* <DEDUP_REMOVED lines=9> */
.L_x_99:
[----:B------:R-:W-:Y:S05]  /*5db0*/  BSYNC B1 ;  /* 0x0000000000017941 */ /* 0x000fea0003800000 */
.L_x_98:
        /* <DEDUP_REMOVED lines=9> */
.L_x_101:
[----:B------:R-:W-:Y:S05]  /*5e50*/  BSYNC B1 ;  /* 0x0000000000017941 */ /* 0x000fea0003800000 */
.L_x_100:
        /* <DEDUP_REMOVED lines=9> */
.L_x_103:
[----:B------:R-:W-:Y:S05]  /*5ef0*/  BSYNC B1 ;  /* 0x0000000000017941 */ /* 0x000fea0003800000 */
.L_x_102:
[----:B0----5:R-:W-:Y:S01]  /*5f00*/  HADD2.F32 R19, -RZ, R232.H0_H0 ;  /* 0x200000e8ff137230 */ /* 0x021fe20000004100 */
[----:B------:R-:W-:Y:S01]  /*5f10*/  ISETP.GT.AND P3, PT, R0, 0x30, PT ;  /* 0x000000300000780c */ /* 0x000fe20003f64270 */
[----:B------:R-:W-:Y:S01]  /*5f20*/  IMAD.U32 R23, RZ, RZ, UR8 ;  /* 0x00000008ff177e24 */ /* 0x000fe2000f8e00ff */
[----:B------:R-:W-:Y:S02]  /*5f30*/  BSSY B1, `(.L_x_104) ;  /* 0x000000b000017945 */ /* 0x000fe40003800000 */
[----:B------:R-:W-:Y:S01]  /*5f40*/  FMUL R18, R19, R16 ;  /* 0x0000001013127220 */ /* 0x000fe20000400000 */
[----:B------:R-:W-:-:S03]  /*5f50*/  IMAD.SHL.U32 R23, R23, 0x10, RZ ;  /* 0x0000001017177824 */ /* 0x000fc600078e00ff */
[----:B------:R-:W-:Y:S02]  /*5f60*/  FFMA R18, R207, R2, R18 ;  /* 0x00000002cf127223 */ /* 0x000fe40000000012 */
[----:B------:R-:W-:-:S03]  /*5f70*/  IADD3 R234, P0, P2, R23, R6, R234 ;  /* 0x0000000617ea7210 */ /* 0x000fc60007a1e0ea */
[----:B------:R-:W-:Y:S02]  /*5f80*/  F2FP.F16.F32.PACK_AB R18, RZ, R18 ;  /* 0x00000012ff12723e */ /* 0x000fe400000000ff */
[----:B------:R-:W-:Y:S02]  /*5f90*/  IADD3.X R235, R217, R7, R233, P0, P2 ;  /* 0x00000007d9eb7210 */ /* 0x000fe400007e44e9 */
[----:B------:R-:W-:Y:S01]  /*5fa0*/  ISETP.GT.AND P0, PT, R3, RZ, P3 ;  /* 0x000000ff0300720c */ /* 0x000fe20001f04270 */
[----:B------:R0:W-:-:S12]  /*5fb0*/  @P1 STG.E.U16 desc[UR48][R10.64+0x52], R18 ;  /* 0x000052120a001986 */ /* 0x0001d8000c101530 */
[----:B0-----:R-:W-:Y:S05]  /*5fc0*/  @!P0 BRA `(.L_x_105) ;  /* 0x0000000000048947 */ /* 0x001fea0003800000 */
[----:B------:R0:W5:Y:S02]  /*5fd0*/  LDG.E.LTC128B.U16 R232, desc[UR48][R4.64+0x60] ;  /* 0x0000603004e87981 */ /* 0x000164000c1e1520 */
.L_x_105:
[----:B------:R-:W-:Y:S05]  /*5fe0*/  BSYNC B1 ;  /* 0x0000000000017941 */ /* 0x000fea0003800000 */
.L_x_104:
[----:B-----5:R-:W-:Y:S01]  /*5ff0*/  HADD2.F32 R19, -RZ, R232.H0_H0 ;  /* 0x200000e8ff137230 */ /* 0x020fe20000004100 */
[----:B------:R-:W-:Y:S01]  /*6000*/  ISETP.GT.AND P2, PT, R0, 0x31, PT ;  /* 0x000000310000780c */ /* 0x000fe20003f44270 */
[----:B------:R-:W-:Y:S03]  /*6010*/  BSSY B1, `(.L_x_106) ;  /* 0x0000008000017945 */ /* 0x000fe60003800000 */
[----:B------:R-:W-:-:S04]  /*6020*/  FMUL R19, R19, R16 ;  /* 0x0000001013137220 */ /* 0x000fc80000400000 */
[----:B------:R-:W-:-:S05]  /*6030*/  FFMA R19, R208, R2, R19 ;  /* 0x00000002d0137223 */ /* 0x000fca0000000013 */
[----:B------:R-:W-:-:S05]  /*6040*/  F2FP.F16.F32.PACK_AB R19, RZ, R19 ;  /* 0x00000013ff13723e */ /* 0x000fca00000000ff */
[----:B------:R0:W-:Y:S01]  /*6050*/  @P0 STG.E.U16 desc[UR48][R6.64+0x60], R19 ;  /* 0x0000601306000986 */ /* 0x0001e2000c101530 */
[----:B------:R-:W-:-:S13]  /*6060*/  ISETP.GT.AND P0, PT, R3, RZ, P2 ;  /* 0x000000ff0300720c */ /* 0x000fda0001704270 */
[----:B0-----:R-:W-:Y:S05]  /*6070*/  @!P0 BRA `(.L_x_107) ;  /* 0x0000000000048947 */ /* 0x001fea0003800000 */
[----:B------:R0:W5:Y:S02]  /*6080*/  LDG.E.LTC128B.U16 R232, desc[UR48][R4.64+0x62] ;  /* 0x0000623004e87981 */ /* 0x000164000c1e1520 */
.L_x_107:
[----:B------:R-:W-:Y:S05]  /*6090*/  BSYNC B1 ;  /* 0x0000000000017941 */ /* 0x000fea0003800000 */
.L_x_106:
[----:B-----5:R-:W-:Y:S01]  /*60a0*/  HADD2.F32 R19, -RZ, R232.H0_H0 ;  /* 0x200000e8ff137230 */ /* 0x020fe20000004100 */
[----:B------:R-:W-:Y:S04]  /*60b0*/  BSSY B1, `(.L_x_108) ;  /* 0x0000008000017945 */ /* 0x000fe80003800000 */
[----:B------:R-:W-:-:S04]  /*60c0*/  FMUL R18, R19, R16 ;  /* 0x0000001013127220 */ /* 0x000fc80000400000 */
[----:B------:R-:W-:-:S05]  /*60d0*/  FFMA R18, R209, R2, R18 ;  /* 0x00000002d1127223 */ /* 0x000fca0000000012 */
[----:B------:R-:W-:-:S05]  /*60e0*/  F2FP.F16.F32.PACK_AB R18, RZ, R18 ;  /* 0x00000012ff12723e */ /* 0x000fca00000000ff */
[----:B------:R0:W-:Y:S01]  /*60f0*/  @P0 STG.E.U16 desc[UR48][R6.64+0x62], R18 ;  /* 0x0000621206000986 */ /* 0x0001e2000c101530 */
[----:B------:R-:W-:-:S13]  /*6100*/  ISETP.GT.AND P0, PT, R3, 0x8, P3 ;  /* 0x000000080300780c */ /* 0x000fda0001f04270 */
[----:B0-----:R-:W-:Y:S05]  /*6110*/  @!P0 BRA `(.L_x_109) ;  /* 0x0000000000048947 */ /* 0x001fea0003800000 */
[----:B------:R0:W5:Y:S02]  /*6120*/  LDG.E.LTC128B.U16 R232, desc[UR48][R8.64+0x60] ;  /* 0x0000603008e87981 */ /* 0x000164000c1e1520 */
.L_x_109:
[----:B------:R-:W-:Y:S05]  /*6130*/  BSYNC B1 ;  /* 0x0000000000017941 */ /* 0x000fea0003800000 */
.L_x_108:
        /* <DEDUP_REMOVED lines=9> */
.L_x_111:
[----:B------:R-:W-:Y:S05]  /*61d0*/  BSYNC B1 ;  /* 0x0000000000017941 */ /* 0x000fea0003800000 */
.L_x_110:
[----:B-----5:R-:W-:Y:S01]  /*61e0*/  HADD2.F32 R19, -RZ, R232.H0_H0 ;  /* 0x200000e8ff137230 */ /* 0x020fe20000004100 */
[----:B------:R-:W-:Y:S01]  /*61f0*/  ISETP.GT.AND P1, PT, R0, 0x38, PT ;  /* 0x000000380000780c */ /* 0x000fe20003f24270 */
[----:B------:R-:W-:Y:S03]  /*6200*/  BSSY B1, `(.L_x_112) ;  /* 0x000000b000017945 */ /* 0x000fe60003800000 */
[----:B------:R-:W-:-:S04]  /*6210*/  FMUL R18, R19, R16 ;  /* 0x0000001013127220 */ /* 0x000fc80000400000 */
[----:B------:R-:W-:-:S05]  /*6220*/  FFMA R18, R211, R2, R18 ;  /* 0x00000002d3127223 */ /* 0x000fca0000000012 */
[----:B------:R-:W-:-:S04]  /*6230*/  F2FP.F16.F32.PACK_AB R18, RZ, R18 ;  /* 0x00000012ff12723e */ /* 0x000fc800000000ff */
[----:B------:R-:W-:-:S05]  /*6240*/  PRMT R19, R18, 0x7610, R19 ;  /* 0x0000761012137816 */ /* 0x000fca0000000013 */
[----:B------:R1:W-:Y:S01]  /*6250*/  @P0 STG.E.U16 desc[UR48][R10.64+0x62], R19 ;  /* 0x000062130a000986 */ /* 0x0003e2000c101530 */
[----:B------:R-:W-:-:S05]  /*6260*/  IADD3 R18, P0, R23, R20, RZ ;  /* 0x0000001417127210 */ /* 0x000fca0007f1e0ff */
[----:B-1----:R-:W-:Y:S01]  /*6270*/  IMAD.X R19, R217, 0x1, R21, P0 ;  /* 0x00000001d9137824 */ /* 0x002fe200000e0615 */
[----:B------:R-:W-:-:S13]  /*6280*/  ISETP.GT.AND P0, PT, R3, RZ, P1 ;  /* 0x000000ff0300720c */ /* 0x000fda0000f04270 */
[----:B------:R-:W-:Y:S05]  /*6290*/  @!P0 BRA `(.L_x_113) ;  /* 0x0000000000048947 */ /* 0x000fea0003800000 */
[----:B------:R1:W5:Y:S02]  /*62a0*/  LDG.E.LTC128B.U16 R232, desc[UR48][R4.64+0x70] ;  /* 0x0000703004e87981 */ /* 0x000364000c1e1520 */
.L_x_113:
[----:B------:R-:W-:Y:S05]  /*62b0*/  BSYNC B1 ;  /* 0x0000000000017941 */ /* 0x000fea0003800000 */
.L_x_112:
[----:B-----5:R-:W-:Y:S01]  /*62c0*/  HADD2.F32 R23, -RZ, R232.H0_H0 ;  /* 0x200000e8ff177230 */ /* 0x020fe20000004100 */
[----:B------:R-:W-:Y:S04]  /*62d0*/  BSSY B1, `(.L_x_114) ;  /* 0x0000009000017945 */ /* 0x000fe80003800000 */
[----:B------:R-:W-:-:S04]  /*62e0*/  FMUL R23, R23, R16 ;  /* 0x0000001017177220 */ /* 0x000fc80000400000 */
[----:B------:R-:W-:-:S05]  /*62f0*/  FFMA R23, R212, R2, R23 ;  /* 0x00000002d4177223 */ /* 0x000fca0000000017 */
[----:B------:R-:W-:-:S05]  /*6300*/  F2FP.F16.F32.PACK_AB R23, RZ, R23 ;  /* 0x00000017ff17723e */ /* 0x000fca00000000ff */
[----:B------:R0:W-:Y:S01]  /*6310*/  @P0 STG.E.U16 desc[UR48][R6.64+0x70], R23 ;  /* 0x0000701706000986 */ /* 0x0001e2000c101530 */
[----:B------:R-:W-:-:S04]  /*6320*/  ISETP.GT.AND P0, PT, R0, 0x39, PT ;  /* 0x000000390000780c */ /* 0x000fc80003f04270 */
[----:B------:R-:W-:-:S13]  /*6330*/  ISETP.GT.AND P5, PT, R3, RZ, P0 ;  /* 0x000000ff0300720c */ /* 0x000fda00007a4270 */
[----:B0-----:R-:W-:Y:S05]  /*6340*/  @!P5 BRA `(.L_x_115) ;  /* 0x000000000004d947 */ /* 0x001fea0003800000 */
[----:B------:R0:W5:Y:S02]  /*6350*/  LDG.E.LTC128B.U16 R232, desc[UR48][R4.64+0x72] ;  /* 0x0000723004e87981 */ /* 0x000164000c1e1520 */
.L_x_115:
[----:B------:R-:W-:Y:S05]  /*6360*/  BSYNC B1 ;  /* 0x0000000000017941 */ /* 0x000fea0003800000 */
.L_x_114:
        /* <DEDUP_REMOVED lines=9> */
.L_x_117:
[----:B------:R-:W-:Y:S05]  /*6400*/  BSYNC B1 ;  /* 0x0000000000017941 */ /* 0x000fea0003800000 */
.L_x_116:
        /* <DEDUP_REMOVED lines=9> */
.L_x_119:
[----:B------:R-:W-:Y:S05]  /*64a0*/  BSYNC B1 ;  /* 0x0000000000017941 */ /* 0x000fea0003800000 */
.L_x_118:
[----:B-----5:R-:W-:Y:S01]  /*64b0*/  HADD2.F32 R23, -RZ, R232.H0_H0 ;  /* 0x200000e8ff177230 */ /* 0x020fe20000004100 */
[----:B------:R-:W-:Y:S04]  /*64c0*/  BSSY B1, `(.L_x_120) ;  /* 0x0000009000017945 */ /* 0x000fe80003800000 */
[----:B------:R-:W-:-:S04]  /*64d0*/  FMUL R200, R23, R16 ;  /* 0x0000001017c87220 */ /* 0x000fc80000400000 */
[----:B------:R-:W-:-:S05]  /*64e0*/  FFMA R200, R215, R2, R200 ;  /* 0x00000002d7c87223 */ /* 0x000fca00000000c8 */
[----:B------:R-:W-:-:S05]  /*64f0*/  F2FP.F16.F32.PACK_AB R200, RZ, R200 ;  /* 0x000000c8ffc8723e */ /* 0x000fca00000000ff */
[----:B------:R0:W-:Y:S01]  /*6500*/  @P5 STG.E.U16 desc[UR48][R10.64+0x72], R200 ;  /* 0x000072c80a005986 */ /* 0x0001e2000c101530 */
[----:B------:R-:W-:-:S04]  /*6510*/  ISETP.NE.AND P5, PT, R216, RZ, PT ;  /* 0x000000ffd800720c */ /* 0x000fc80003fa5270 */
[----:B------:R-:W-:-:S13]  /*6520*/  ISETP.GT.AND P5, PT, R3, 0x80, P5 ;  /* 0x000000800300780c */ /* 0x000fda0002fa4270 */
[----:B0-----:R-:W-:Y:S05]  /*6530*/  @!P5 BRA `(.L_x_121) ;  /* 0x000000000004d947 */ /* 0x001fea0003800000 */
[----:B------:R0:W5:Y:S02]  /*6540*/  LDG.E.LTC128B.U16 R232, desc[UR48][R14.64+0x40] ;  /* 0x000040300ee87981 */ /* 0x000164000c1e1520 */
.L_x_121:
[----:B------:R-:W-:Y:S05]  /*6550*/  BSYNC B1 ;  /* 0x0000000000017941 */ /* 0x000fea0003800000 */
.L_x_120:
        /* <DEDUP_REMOVED lines=10> */
.L_x_123:
[----:B------:R-:W-:Y:S05]  /*6600*/  BSYNC B1 ;  /* 0x0000000000017941 */ /* 0x000fea0003800000 */
.L_x_122:
        /* <DEDUP_REMOVED lines=10> */
.L_x_125:
[----:B------:R-:W-:Y:S05]  /*66b0*/  BSYNC B1 ;  /* 0x0000000000017941 */ /* 0x000fea0003800000 */
.L_x_124:
        /* <DEDUP_REMOVED lines=10> */
.L_x_127:
[----:B------:R-:W-:Y:S05]  /*6760*/  BSYNC B1 ;  /* 0x0000000000017941 */ /* 0x000fea0003800000 */
.L_x_126:
        /* <DEDUP_REMOVED lines=9> */
.L_x_129:
[----:B------:R-:W-:Y:S05]  /*6800*/  BSYNC B1 ;  /* 0x0000000000017941 */ /* 0x000fea0003800000 */
.L_x_128:
        /* <DEDUP_REMOVED lines=9> */
.L_x_131:
[----:B------:R-:W-:Y:S05]  /*68a0*/  BSYNC B1 ;  /* 0x0000000000017941 */ /* 0x000fea0003800000 */
.L_x_130:
        /* <DEDUP_REMOVED lines=9> */
.L_x_133:
[----:B------:R-:W-:Y:S05]  /*6940*/  BSYNC B1 ;  /* 0x0000000000017941 */ /* 0x000fea0003800000 */
.L_x_132:
        /* <DEDUP_REMOVED lines=9> */
.L_x_135:
[----:B------:R-:W-:Y:S05]  /*69e0*/  BSYNC B1 ;  /* 0x0000000000017941 */ /* 0x000fea0003800000 */
.L_x_134:
        /* <DEDUP_REMOVED lines=9> */
.L_x_137:
[----:B------:R-:W-:Y:S05]  /*6a80*/  BSYNC B1 ;  /* 0x0000000000017941 */ /* 0x000fea0003800000 */
.L_x_136:
        /* <DEDUP_REMOVED lines=9> */
.L_x_139:
[----:B------:R-:W-:Y:S05]  /*6b20*/  BSYNC B1 ;  /* 0x0000000000017941 */ /* 0x000fea0003800000 */
.L_x_138:
        /* <DEDUP_REMOVED lines=9> */
.L_x_141:
[----:B------:R-:W-:Y:S05]  /*6bc0*/  BSYNC B1 ;  /* 0x0000000000017941 */ /* 0x000fea0003800000 */
.L_x_140:
        /* <DEDUP_REMOVED lines=9> */
.L_x_143:
[----:B------:R-:W-:Y:S05]  /*6c60*/  BSYNC B1 ;  /* 0x0000000000017941 */ /* 0x000fea0003800000 */
.L_x_142:
        /* <DEDUP_REMOVED lines=9> */
.L_x_145:
[----:B------:R-:W-:Y:S05]  /*6d00*/  BSYNC B1 ;  /* 0x0000000000017941 */ /* 0x000fea0003800000 */
.L_x_144:
        /* <DEDUP_REMOVED lines=9> */
.L_x_147:
[----:B------:R-:W-:Y:S05]  /*6da0*/  BSYNC B1 ;  /* 0x0000000000017941 */ /* 0x000fea0003800000 */
.L_x_146:
        /* <DEDUP_REMOVED lines=9> */
.L_x_149:
[----:B------:R-:W-:Y:S05]  /*6e40*/  BSYNC B1 ;  /* 0x0000000000017941 */ /* 0x000fea0003800000 */
.L_x_148:
        /* <DEDUP_REMOVED lines=9> */
.L_x_151:
[----:B------:R-:W-:Y:S05]  /*6ee0*/  BSYNC B1 ;  /* 0x0000000000017941 */ /* 0x000fea0003800000 */
.L_x_150:
        /* <DEDUP_REMOVED lines=11> */
.L_x_153:
[----:B------:R-:W-:Y:S05]  /*6fa0*/  BSYNC B1 ;  /* 0x0000000000017941 */ /* 0x000fea0003800000 */
.L_x_152:
[----:B-----5:R-:W-:Y:S01]  /*6fb0*/  HADD2.F32 R23, -RZ, R232.H0_H0 ;  /* 0x200000e8ff177230 */ /* 0x020fe20000004100 */
[----:B------:R-:W-:Y:S01]  /*6fc0*/  ISETP.GT.AND P2, PT, R0, 0x41, PT ;  /* 0x000000410000780c */ /* 0x000fe20003f44270 */
[----:B------:R-:W-:Y:S03]  /*6fd0*/  BSSY B1, `(.L_x_154) ;  /* 0x0000009000017945 */ /* 0x000fe60003800000 */
[----:B------:R-:W-:Y:S01]  /*6fe0*/  FMUL R23, R23, R16 ;  /* 0x0000001017177220 */ /* 0x000fe20000400000 */
[----:B------:R-:W-:-:S03]  /*6ff0*/  ISETP.GT.AND P0, PT, R3, RZ, P2 ;  /* 0x000000ff0300720c */ /* 0x000fc60001704270 */
[----:B------:R-:W-:Y:S01]  /*7000*/  FFMA R23, R168, R2, R23 ;  /* 0x00000002a8177223 */ /* 0x000fe20000000017 */
[----:B------:R-:W-:-:S04]  /*7010*/  P2R R168, PR, RZ, 0x4 ;  /* 0x00000004ffa87803 */ /* 0x000fc80000000000 */
[----:B------:R-:W-:-:S05]  /*7020*/  F2FP.F16.F32.PACK_AB R23, RZ, R23 ;  /* 0x00000017ff17723e */ /* 0x000fca00000000ff */
[----:B------:R0:W-:Y:S01]  /*7030*/  @P1 STG.E.U16 desc[UR48][R6.64+0x80], R23 ;  /* 0x0000801706001986 */ /* 0x0001e2000c101530 */
[----:B------:R-:W-:Y:S05]  /*7040*/  @!P0 BRA `(.L_x_155) ;  /* 0x0000000000048947 */ /* 0x000fea0003800000 */
[----:B------:R0:W5:Y:S02]  /*7050*/  LDG.E.LTC128B.U16 R232, desc[UR48][R4.64+0x82] ;  /* 0x0000823004e87981 */ /* 0x000164000c1e1520 */
.L_x_155:
[----:B------:R-:W-:Y:S05]  /*7060*/  BSYNC B1 ;  /* 0x0000000000017941 */ /* 0x000fea0003800000 */
.L_x_154:
        /* <DEDUP_REMOVED lines=9> */
.L_x_157:
[----:B------:R-:W-:Y:S05]  /*7100*/  BSYNC B1 ;  /* 0x0000000000017941 */ /* 0x000fea0003800000 */
.L_x_156:
        /* <DEDUP_REMOVED lines=9> */
.L_x_159:
[----:B------:R-:W-:Y:S05]  /*71a0*/  BSYNC B1 ;  /* 0x0000000000017941 */ /* 0x000fea0003800000 */
.L_x_158:
        /* <DEDUP_REMOVED lines=10> */
.L_x_161:
[----:B------:R-:W-:Y:S05]  /*7250*/  BSYNC B1 ;  /* 0x0000000000017941 */ /* 0x000fea0003800000 */
.L_x_160:
        /* <DEDUP_REMOVED lines=10> */
.L_x_163:
[----:B------:R-:W-:Y:S05]  /*7300*/  BSYNC B1 ;  /* 0x0000000000017941 */ /* 0x000fea0003800000 */
.L_x_162:
        /* <DEDUP_REMOVED lines=9> */
.L_x_165:
[----:B------:R-:W-:Y:S05]  /*73a0*/  BSYNC B1 ;  /* 0x0000000000017941 */ /* 0x000fea0003800000 */
.L_x_164:
        /* <DEDUP_REMOVED lines=9> */
.L_x_167:
[----:B------:R-:W-:Y:S05]  /*7440*/  BSYNC B1 ;  /* 0x0000000000017941 */ /* 0x000fea0003800000 */
.L_x_166:
        /* <DEDUP_REMOVED lines=10> */
.L_x_169:
[----:B------:R-:W-:Y:S05]  /*74f0*/  BSYNC B1 ;  /* 0x0000000000017941 */ /* 0x000fea0003800000 */
.L_x_168:
        /* <DEDUP_REMOVED lines=10> */
.L_x_171:
[----:B------:R-:W-:Y:S05]  /*75a0*/  BSYNC B1 ;  /* 0x0000000000017941 */ /* 0x000fea0003800000 */
.L_x_170:
        /* <DEDUP_REMOVED lines=9> */
.L_x_173:
[----:B------:R-:W-:Y:S05]  /*7640*/  BSYNC B1 ;  /* 0x0000000000017941 */ /* 0x000fea0003800000 */
.L_x_172:
        /* <DEDUP_REMOVED lines=9> */
.L_x_175:
[----:B------:R-:W-:Y:S05]  /*76e0*/  BSYNC B1 ;  /* 0x0000000000017941 */ /* 0x000fea0003800000 */
.L_x_174:
        /* <DEDUP_REMOVED lines=10> */
.L_x_177:
[----:B------:R-:W-:Y:S05]  /*7790*/  BSYNC B1 ;  /* 0x0000000000017941 */ /* 0x000fea0003800000 */
.L_x_176:
        /* <DEDUP_REMOVED lines=10> */
.L_x_179:
[----:B------:R-:W-:Y:S05]  /*7840*/  BSYNC B1 ;  /* 0x0000000000017941 */ /* 0x000fea0003800000 */
.L_x_178:
        /* <DEDUP_REMOVED lines=9> */
.L_x_181:
[----:B------:R-:W-:Y:S05]  /*78e0*/  BSYNC B1 ;  /* 0x0000000000017941 */ /* 0x000fea0003800000 */
.L_x_180:
        /* <DEDUP_REMOVED lines=9> */
.L_x_183:
[----:B------:R-:W-:Y:S05]  /*7980*/  BSYNC B1 ;  /* 0x0000000000017941 */ /* 0x000fea0003800000 */
.L_x_182:
        /* <DEDUP_REMOVED lines=10> */
.L_x_185:
[----:B------:R-:W-:Y:S05]  /*7a30*/  BSYNC B1 ;  /* 0x0000000000017941 */ /* 0x000fea0003800000 */
.L_x_184:
        /* <DEDUP_REMOVED lines=10> */
.L_x_187:
[----:B------:R-:W-:Y:S05]  /*7ae0*/  BSYNC B1 ;  /* 0x0000000000017941 */ /* 0x000fea0003800000 */
.L_x_186:
        /* <DEDUP_REMOVED lines=10> */
.L_x_189:
[----:B------:R-:W-:Y:S05]  /*7b90*/  BSYNC B1 ;  /* 0x0000000000017941 */ /* 0x000fea0003800000 */
.L_x_188:
        /* <DEDUP_REMOVED lines=10> */
.L_x_191:
[----:B------:R-:W-:Y:S05]  /*7c40*/  BSYNC B1 ;  /* 0x0000000000017941 */ /* 0x000fea0003800000 */
.L_x_190:
        /* <DEDUP_REMOVED lines=9> */
.L_x_193:
[----:B------:R-:W-:Y:S05]  /*7ce0*/  BSYNC B1 ;  /* 0x0000000000017941 */ /* 0x000fea0003800000 */
.L_x_192:
        /* <DEDUP_REMOVED lines=9> */
.L_x_195:
[----:B------:R-:W-:Y:S05]  /*7d80*/  BSYNC B1 ;  /* 0x0000000000017941 */ /* 0x000fea0003800000 */
.L_x_194:
        /* <DEDUP_REMOVED lines=9> */
.L_x_197:
[----:B------:R-:W-:Y:S05]  /*7e20*/  BSYNC B1 ;  /* 0x0000000000017941 */ /* 0x000fea0003800000 */
.L_x_196:
        /* <DEDUP_REMOVED lines=9> */
.L_x_199:
[----:B------:R-:W-:Y:S05]  /*7ec0*/  BSYNC B1 ;  /* 0x0000000000017941 */ /* 0x000fea0003800000 */
.L_x_198:
        /* <DEDUP_REMOVED lines=9> */
.L_x_201:
[----:B------:R-:W-:Y:S05]  /*7f60*/  BSYNC B1 ;  /* 0x0000000000017941 */ /* 0x000fea0003800000 */
.L_x_200:
        /* <DEDUP_REMOVED lines=9> */
.L_x_203:
[----:B------:R-:W-:Y:S05]  /*8000*/  BSYNC B1 ;  /* 0x0000000000017941 */ /* 0x000fea0003800000 */
.L_x_202:
        /* <DEDUP_REMOVED lines=9> */
.L_x_205:
[----:B------:R-:W-:Y:S05]  /*80a0*/  BSYNC B1 ;  /* 0x0000000000017941 */ /* 0x000fea0003800000 */
.L_x_204:
        /* <DEDUP_REMOVED lines=9> */
.L_x_207:
[----:B------:R-:W-:Y:S05]  /*8140*/  BSYNC B1 ;  /* 0x0000000000017941 */ /* 0x000fea0003800000 */
.L_x_206:
        /* <DEDUP_REMOVED lines=9> */
.L_x_209:
[----:B------:R-:W-:Y:S05]  /*81e0*/  BSYNC B1 ;  /* 0x0000000000017941 */ /* 0x000fea0003800000 */
.L_x_208:
        /* <DEDUP_REMOVED lines=9> */
.L_x_211:
[----:B------:R-:W-:Y:S05]  /*8280*/  BSYNC B1 ;  /* 0x0000000000017941 */ /* 0x000fea0003800000 */
.L_x_210:
        /* <DEDUP_REMOVED lines=9> */
.L_x_213:
[----:B------:R-:W-:Y:S05]  /*8320*/  BSYNC B1 ;  /* 0x0000000000017941 */ /* 0x000fea0003800000 */
.L_x_212:
        /* <DEDUP_REMOVED lines=9> */
.L_x_215:
[----:B------:R-:W-:Y:S05]  /*83c0*/  BSYNC B1 ;  /* 0x0000000000017941 */ /* 0x000fea0003800000 */
.L_x_214:
        /* <DEDUP_REMOVED lines=11> */
.L_x_217:
[----:B------:R-:W-:Y:S05]  /*8480*/  BSYNC B1 ;  /* 0x0000000000017941 */ /* 0x000fea0003800000 */
.L_x_216:
        /* <DEDUP_REMOVED lines=11> */
.L_x_219:
[----:B------:R-:W-:Y:S05]  /*8540*/  BSYNC B1 ;  /* 0x0000000000017941 */ /* 0x000fea0003800000 */
.L_x_218:
        /* <DEDUP_REMOVED lines=9> */
.L_x_221:
[----:B------:R-:W-:Y:S05]  /*85e0*/  BSYNC B1 ;  /* 0x0000000000017941 */ /* 0x000fea0003800000 */
.L_x_220:
        /* <DEDUP_REMOVED lines=9> */
.L_x_223:
[----:B------:R-:W-:Y:S05]  /*8680*/  BSYNC B1 ;  /* 0x0000000000017941 */ /* 0x000fea0003800000 */
.L_x_222:
        /* <DEDUP_REMOVED lines=10> */
.L_x_225:
[----:B------:R-:W-:Y:S05]  /*8730*/  BSYNC B1 ;  /* 0x0000000000017941 */ /* 0x000fea0003800000 */
.L_x_224:
        /* <DEDUP_REMOVED lines=10> */
.L_x_227:
[----:B------:R-:W-:Y:S05]  /*87e0*/  BSYNC B1 ;  /* 0x0000000000017941 */ /* 0x000fea0003800000 */
.L_x_226:
        /* <DEDUP_REMOVED lines=9> */
.L_x_229:
[----:B------:R-:W-:Y:S05]  /*8880*/  BSYNC B1 ;  /* 0x0000000000017941 */ /* 0x000fea0003800000 */
.L_x_228:
        /* <DEDUP_REMOVED lines=9> */
.L_x_231:
[----:B------:R-:W-:Y:S05]  /*8920*/  BSYNC B1 ;  /* 0x0000000000017941 */ /* 0x000fea0003800000 */
.L_x_230:
        /* <DEDUP_REMOVED lines=10> */
.L_x_233:
[----:B------:R-:W-:Y:S05]  /*89d0*/  BSYNC B1 ;  /* 0x0000000000017941 */ /* 0x000fea0003800000 */
.L_x_232:
        /* <DEDUP_REMOVED lines=10> */
.L_x_235:
[----:B------:R-:W-:Y:S05]  /*8a80*/  BSYNC B1 ;  /* 0x0000000000017941 */ /* 0x000fea0003800000 */
.L_x_234:
        /* <DEDUP_REMOVED lines=9> */
.L_x_237:
[----:B------:R-:W-:Y:S05]  /*8b20*/  BSYNC B1 ;  /* 0x0000000000017941 */ /* 0x000fea0003800000 */
.L_x_236:
        /* <DEDUP_REMOVED lines=9> */
.L_x_239:
[----:B------:R-:W-:Y:S05]  /*8bc0*/  BSYNC B1 ;  /* 0x0000000000017941 */ /* 0x000fea0003800000 */
.L_x_238:
        /* <DEDUP_REMOVED lines=10> */
.L_x_241:
[----:B------:R-:W-:Y:S05]  /*8c70*/  BSYNC B1 ;  /* 0x0000000000017941 */ /* 0x000fea0003800000 */
.L_x_240:
        /* <DEDUP_REMOVED lines=10> */
.L_x_243:
[----:B------:R-:W-:Y:S05]  /*8d20*/  BSYNC B1 ;  /* 0x0000000000017941 */ /* 0x000fea0003800000 */
.L_x_242:
        /* <DEDUP_REMOVED lines=9> */
.L_x_245:
[----:B------:R-:W-:Y:S05]  /*8dc0*/  BSYNC B1 ;  /* 0x0000000000017941 */ /* 0x000fea0003800000 */
.L_x_244:
        /* <DEDUP_REMOVED lines=9> */
.L_x_247:
[----:B------:R-:W-:Y:S05]  /*8e60*/  BSYNC B1 ;  /* 0x0000000000017941 */ /* 0x000fea0003800000 */
.L_x_246:
        /* <DEDUP_REMOVED lines=10> */
.L_x_249:
[----:B------:R-:W-:Y:S05]  /*8f10*/  BSYNC B1 ;  /* 0x0000000000017941 */ /* 0x000fea0003800000 */
.L_x_248:
        /* <DEDUP_REMOVED lines=10> */
.L_x_251:
[----:B------:R-:W-:Y:S05]  /*8fc0*/  BSYNC B1 ;  /* 0x0000000000017941 */ /* 0x000fea0003800000 */
.L_x_250:
        /* <DEDUP_REMOVED lines=10> */
.L_x_253:
[----:B------:R-:W-:Y:S05]  /*9070*/  BSYNC B1 ;  /* 0x0000000000017941 */ /* 0x000fea0003800000 */
.L_x_252:
        /* <DEDUP_REMOVED lines=10> */
.L_x_255:
[----:B------:R-:W-:Y:S05]  /*9120*/  BSYNC B1 ;  /* 0x0000000000017941 */ /* 0x000fea0003800000 */
.L_x_254:
        /* <DEDUP_REMOVED lines=9> */
.L_x_257:
[----:B------:R-:W-:Y:S05]  /*91c0*/  BSYNC B1 ;  /* 0x0000000000017941 */ /* 0x000fea0003800000 */
.L_x_256:
        /* <DEDUP_REMOVED lines=9> */
.L_x_259:
[----:B------:R-:W-:Y:S05]  /*9260*/  BSYNC B1 ;  /* 0x0000000000017941 */ /* 0x000fea0003800000 */
.L_x_258:
        /* <DEDUP_REMOVED lines=9> */
.L_x_261:
[----:B------:R-:W-:Y:S05]  /*9300*/  BSYNC B1 ;  /* 0x0000000000017941 */ /* 0x000fea0003800000 */
.L_x_260:
        /* <DEDUP_REMOVED lines=9> */
.L_x_263:
[----:B------:R-:W-:Y:S05]  /*93a0*/  BSYNC B1 ;  /* 0x0000000000017941 */ /* 0x000fea0003800000 */
.L_x_262:
        /* <DEDUP_REMOVED lines=9> */
.L_x_265:
[----:B------:R-:W-:Y:S05]  /*9440*/  BSYNC B1 ;  /* 0x0000000000017941 */ /* 0x000fea0003800000 */
.L_x_264:
        /* <DEDUP_REMOVED lines=9> */
.L_x_267:
[----:B------:R-:W-:Y:S05]  /*94e0*/  BSYNC B1 ;  /* 0x0000000000017941 */ /* 0x000fea0003800000 */
.L_x_266:
        /* <DEDUP_REMOVED lines=9> */
.L_x_269:
[----:B------:R-:W-:Y:S05]  /*9580*/  BSYNC B1 ;  /* 0x0000000000017941 */ /* 0x000fea0003800000 */
.L_x_268:
        /* <DEDUP_REMOVED lines=9> */
.L_x_271:
[----:B------:R-:W-:Y:S05]  /*9620*/  BSYNC B1 ;  /* 0x0000000000017941 */ /* 0x000fea0003800000 */
.L_x_270:
        /* <DEDUP_REMOVED lines=9> */
.L_x_273:
[----:B------:R-:W-:Y:S05]  /*96c0*/  BSYNC B1 ;  /* 0x0000000000017941 */ /* 0x000fea0003800000 */
.L_x_272:
        /* <DEDUP_REMOVED lines=9> */
.L_x_275:
[----:B------:R-:W-:Y:S05]  /*9760*/  BSYNC B1 ;  /* 0x0000000000017941 */ /* 0x000fea0003800000 */
.L_x_274:
        /* <DEDUP_REMOVED lines=9> */
.L_x_277:
[----:B------:R-:W-:Y:S05]  /*9800*/  BSYNC B1 ;  /* 0x0000000000017941 */ /* 0x000fea0003800000 */
.L_x_276:
        /* <DEDUP_REMOVED lines=9> */
.L_x_279:
[----:B------:R-:W-:Y:S05]  /*98a0*/  BSYNC B1 ;  /* 0x0000000000017941 */ /* 0x000fea0003800000 */
.L_x_278:
        /* <DEDUP_REMOVED lines=11> */
.L_x_281:
[----:B------:R-:W-:Y:S05]  /*9960*/  BSYNC B1 ;  /* 0x0000000000017941 */ /* 0x000fea0003800000 */
.L_x_280:
        /* <DEDUP_REMOVED lines=11> */
.L_x_283:
[----:B------:R-:W-:Y:S05]  /*9a20*/  BSYNC B1 ;  /* 0x0000000000017941 */ /* 0x000fea0003800000 */
.L_x_282:
        /* <DEDUP_REMOVED lines=9> */
.L_x_285:
[----:B------:R-:W-:Y:S05]  /*9ac0*/  BSYNC B1 ;  /* 0x0000000000017941 */ /* 0x000fea0003800000 */
.L_x_284:
        /* <DEDUP_REMOVED lines=9> */
.L_x_287:
[----:B------:R-:W-:Y:S05]  /*9b60*/  BSYNC B1 ;  /* 0x0000000000017941 */ /* 0x000fea0003800000 */
.L_x_286:
        /* <DEDUP_REMOVED lines=10> */
.L_x_289:
[----:B------:R-:W-:Y:S05]  /*9c10*/  BSYNC B1 ;  /* 0x0000000000017941 */ /* 0x000fea0003800000 */
.L_x_288:
        /* <DEDUP_REMOVED lines=10> */
.L_x_291:
[----:B------:R-:W-:Y:S05]  /*9cc0*/  BSYNC B1 ;  /* 0x0000000000017941 */ /* 0x000fea0003800000 */
.L_x_290:
        /* <DEDUP_REMOVED lines=9> */
.L_x_293:
[----:B------:R-:W-:Y:S05]  /*9d60*/  BSYNC B1 ;  /* 0x0000000000017941 */ /* 0x000fea0003800000 */
.L_x_292:
        /* <DEDUP_REMOVED lines=9> */
.L_x_295:
[----:B------:R-:W-:Y:S05]  /*9e00*/  BSYNC B1 ;  /* 0x0000000000017941 */ /* 0x000fea0003800000 */
.L_x_294:
        /* <DEDUP_REMOVED lines=10> */
.L_x_297:
[----:B------:R-:W-:Y:S05]  /*9eb0*/  BSYNC B1 ;  /* 0x0000000000017941 */ /* 0x000fea0003800000 */
.L_x_296:
        /* <DEDUP_REMOVED lines=10> */
.L_x_299:
[----:B------:R-:W-:Y:S05]  /*9f60*/  BSYNC B1 ;  /* 0x0000000000017941 */ /* 0x000fea0003800000 */
.L_x_298:
        /* <DEDUP_REMOVED lines=9> */
.L_x_301:
[----:B------:R-:W-:Y:S05]  /*a000*/  BSYNC B1 ;  /* 0x0000000000017941 */ /* 0x000fea0003800000 */
.L_x_300:
        /* <DEDUP_REMOVED lines=9> */
.L_x_303:
[----:B------:R-:W-:Y:S05]  /*a0a0*/  BSYNC B1 ;  /* 0x0000000000017941 */ /* 0x000fea0003800000 */
.L_x_302:
        /* <DEDUP_REMOVED lines=10> */
.L_x_305:
[----:B------:R-:W-:Y:S05]  /*a150*/  BSYNC B1 ;  /* 0x0000000000017941 */ /* 0x000fea0003800000 */
.L_x_304:
        /* <DEDUP_REMOVED lines=10> */
.L_x_307:
[----:B------:R-:W-:Y:S05]  /*a200*/  BSYNC B1 ;  /* 0x0000000000017941 */ /* 0x000fea0003800000 */
.L_x_306:
        /* <DEDUP_REMOVED lines=9> */
.L_x_309:
[----:B------:R-:W-:Y:S05]  /*a2a0*/  BSYNC B1 ;  /* 0x0000000000017941 */ /* 0x000fea0003800000 */
.L_x_308:
        /* <DEDUP_REMOVED lines=9> */
.L_x_311:
[----:B------:R-:W-:Y:S05]  /*a340*/  BSYNC B1 ;  /* 0x0000000000017941 */ /* 0x000fea0003800000 */
.L_x_310:
        /* <DEDUP_REMOVED lines=10> */
.L_x_313:
[----:B------:R-:W-:Y:S05]  /*a3f0*/  BSYNC B1 ;  /* 0x0000000000017941 */ /* 0x000fea0003800000 */
.L_x_312:
        /* <DEDUP_REMOVED lines=10> */
.L_x_315:
[----:B------:R-:W-:Y:S05]  /*a4a0*/  BSYNC B1 ;  /* 0x0000000000017941 */ /* 0x000fea0003800000 */
.L_x_314:
        /* <DEDUP_REMOVED lines=10> */
.L_x_317:
[----:B------:R-:W-:Y:S05]  /*a550*/  BSYNC B1 ;  /* 0x0000000000017941 */ /* 0x000fea0003800000 */
.L_x_316:
        /* <DEDUP_REMOVED lines=10> */
.L_x_319:
[----:B------:R-:W-:Y:S05]  /*a600*/  BSYNC B1 ;  /* 0x0000000000017941 */ /* 0x000fea0003800000 */
.L_x_318:
        /* <DEDUP_REMOVED lines=9> */
.L_x_321:
[----:B------:R-:W-:Y:S05]  /*a6a0*/  BSYNC B1 ;  /* 0x0000000000017941 */ /* 0x000fea0003800000 */
.L_x_320:
        /* <DEDUP_REMOVED lines=9> */
.L_x_323:
[----:B------:R-:W-:Y:S05]  /*a740*/  BSYNC B1 ;  /* 0x0000000000017941 */ /* 0x000fea0003800000 */
.L_x_322:
        /* <DEDUP_REMOVED lines=9> */
.L_x_325:
[----:B------:R-:W-:Y:S05]  /*a7e0*/  BSYNC B1 ;  /* 0x0000000000017941 */ /* 0x000fea0003800000 */
.L_x_324:
        /* <DEDUP_REMOVED lines=9> */
.L_x_327:
[----:B------:R-:W-:Y:S05]  /*a880*/  BSYNC B1 ;  /* 0x0000000000017941 */ /* 0x000fea0003800000 */
.L_x_326:
        /* <DEDUP_REMOVED lines=9> */
.L_x_329:
[----:B------:R-:W-:Y:S05]  /*a920*/  BSYNC B1 ;  /* 0x0000000000017941 */ /* 0x000fea0003800000 */
.L_x_328:
        /* <DEDUP_REMOVED lines=9> */
.L_x_331:
[----:B------:R-:W-:Y:S05]  /*a9c0*/  BSYNC B1 ;  /* 0x0000000000017941 */ /* 0x000fea0003800000 */
.L_x_330:
        /* <DEDUP_REMOVED lines=9> */
.L_x_333:
[----:B------:R-:W-:Y:S05]  /*aa60*/  BSYNC B1 ;  /* 0x0000000000017941 */ /* 0x000fea0003800000 */
.L_x_332:
        /* <DEDUP_REMOVED lines=9> */
.L_x_335:
[----:B------:R-:W-:Y:S05]  /*ab00*/  BSYNC B1 ;  /* 0x0000000000017941 */ /* 0x000fea0003800000 */
.L_x_334:
        /* <DEDUP_REMOVED lines=9> */
.L_x_337:
[----:B------:R-:W-:Y:S05]  /*aba0*/  BSYNC B1 ;  /* 0x0000000000017941 */ /* 0x000fea0003800000 */
.L_x_336:
        /* <DEDUP_REMOVED lines=9> */
.L_x_339:
[----:B------:R-:W-:Y:S05]  /*ac40*/  BSYNC B1 ;  /* 0x0000000000017941 */ /* 0x000fea0003800000 */
.L_x_338:
        /* <DEDUP_REMOVED lines=9> */
.L_x_341:
[----:B------:R-:W-:Y:S05]  /*ace0*/  BSYNC B1 ;  /* 0x0000000000017941 */ /* 0x000fea0003800000 */
.L_x_340:
        /* <DEDUP_REMOVED lines=9> */
.L_x_343:
[----:B------:R-:W-:Y:S05]  /*ad80*/  BSYNC B1 ;  /* 0x0000000000017941 */ /* 0x000fea0003800000 */
.L_x_342:
        /* <DEDUP_REMOVED lines=11> */
.L_x_345:
[----:B------:R-:W-:Y:S05]  /*ae40*/  BSYNC B1 ;  /* 0x0000000000017941 */ /* 0x000fea0003800000 */
.L_x_344:
        /* <DEDUP_REMOVED lines=11> */
.L_x_347:
[----:B------:R-:W-:Y:S05]  /*af00*/  BSYNC B1 ;  /* 0x0000000000017941 */ /* 0x000fea0003800000 */
.L_x_346:
        /* <DEDUP_REMOVED lines=9> */
.L_x_349:
[----:B------:R-:W-:Y:S05]  /*afa0*/  BSYNC B1 ;  /* 0x0000000000017941 */ /* 0x000fea0003800000 */
.L_x_348:
        /* <DEDUP_REMOVED lines=9> */
.L_x_351:
[----:B------:R-:W-:Y:S05]  /*b040*/  BSYNC B1 ;  /* 0x0000000000017941 */ /* 0x000fea0003800000 */
.L_x_350:
        /* <DEDUP_REMOVED lines=10> */
.L_x_353:
[----:B------:R-:W-:Y:S05]  /*b0f0*/  BSYNC B1 ;  /* 0x0000000000017941 */ /* 0x000fea0003800000 */
.L_x_352:
        /* <DEDUP_REMOVED lines=10> */
.L_x_355:
[----:B------:R-:W-:Y:S05]  /*b1a0*/  BSYNC B1 ;  /* 0x0000000000017941 */ /* 0x000fea0003800000 */
.L_x_354:
        /* <DEDUP_REMOVED lines=9> */
.L_x_357:
[----:B------:R-:W-:Y:S05]  /*b240*/  BSYNC B1 ;  /* 0x0000000000017941 */ /* 0x000fea0003800000 */
.L_x_356:
        /* <DEDUP_REMOVED lines=9> */
.L_x_359:
[----:B------:R-:W-:Y:S05]  /*b2e0*/  BSYNC B1 ;  /* 0x0000000000017941 */ /* 0x000fea0003800000 */
.L_x_358:
        /* <DEDUP_REMOVED lines=10> */
.L_x_361:
[----:B------:R-:W-:Y:S05]  /*b390*/  BSYNC B1 ;  /* 0x0000000000017941 */ /* 0x000fea0003800000 */
.L_x_360:
        /* <DEDUP_REMOVED lines=10> */
.L_x_363:
[----:B------:R-:W-:Y:S05]  /*b440*/  BSYNC B1 ;  /* 0x0000000000017941 */ /* 0x000fea0003800000 */
.L_x_362:
        /* <DEDUP_REMOVED lines=9> */
.L_x_365:
[----:B------:R-:W-:Y:S05]  /*b4e0*/  BSYNC B1 ;  /* 0x0000000000017941 */ /* 0x000fea0003800000 */
.L_x_364:
        /* <DEDUP_REMOVED lines=9> */
.L_x_367:
[----:B------:R-:W-:Y:S05]  /*b580*/  BSYNC B1 ;  /* 0x0000000000017941 */ /* 0x000fea0003800000 */
.L_x_366:
        /* <DEDUP_REMOVED lines=10> */
.L_x_369:
[----:B------:R-:W-:Y:S05]  /*b630*/  BSYNC B1 ;  /* 0x0000000000017941 */ /* 0x000fea0003800000 */
.L_x_368:
        /* <DEDUP_REMOVED lines=10> */
.L_x_371:
[----:B------:R-:W-:Y:S05]  /*b6e0*/  BSYNC B1 ;  /* 0x0000000000017941 */ /* 0x000fea0003800000 */
.L_x_370:
        /* <DEDUP_REMOVED lines=9> */
.L_x_373:
[----:B------:R-:W-:Y:S05]  /*b780*/  BSYNC B1 ;  /* 0x0000000000017941 */ /* 0x000fea0003800000 */
.L_x_372:
        /* <DEDUP_REMOVED lines=9> */
.L_x_375:
[----:B------:R-:W-:Y:S05]  /*b820*/  BSYNC B1 ;  /* 0x0000000000017941 */ /* 0x000fea0003800000 */
.L_x_374:
        /* <DEDUP_REMOVED lines=10> */
.L_x_377:
[----:B------:R-:W-:Y:S05]  /*b8d0*/  BSYNC B1 ;  /* 0x0000000000017941 */ /* 0x000fea0003800000 */
.L_x_376:
        /* <DEDUP_REMOVED lines=10> */
.L_x_379:
[----:B------:R-:W-:Y:S05]  /*b980*/  BSYNC B1 ;  /* 0x0000000000017941 */ /* 0x000fea0003800000 */
.L_x_378:
        /* <DEDUP_REMOVED lines=10> */
.L_x_381:
[----:B------:R-:W-:Y:S05]  /*ba30*/  BSYNC B1 ;  /* 0x0000000000017941 */ /* 0x000fea0003800000 */
.L_x_380:
        /* <DEDUP_REMOVED lines=10> */
.L_x_383:
[----:B------:R-:W-:Y:S05]  /*bae0*/  BSYNC B1 ;  /* 0x0000000000017941 */ /* 0x000fea0003800000 */
.L_x_382:
        /* <DEDUP_REMOVED lines=9> */
.L_x_385:
[----:B------:R-:W-:Y:S05]  /*bb80*/  BSYNC B1 ;  /* 0x0000000000017941 */ /* 0x000fea0003800000 */
.L_x_384:
        /* <DEDUP_REMOVED lines=9> */
.L_x_387:
[----:B------:R-:W-:Y:S05]  /*bc20*/  BSYNC B1 ;  /* 0x0000000000017941 */ /* 0x000fea0003800000 */
.L_x_386:
        /* <DEDUP_REMOVED lines=9> */
.L_x_389:
[----:B------:R-:W-:Y:S05]  /*bcc0*/  BSYNC B1 ;  /* 0x0000000000017941 */ /* 0x000fea0003800000 */
.L_x_388:
        /* <DEDUP_REMOVED lines=9> */
.L_x_391:
[----:B------:R-:W-:Y:S05]  /*bd60*/  BSYNC B1 ;  /* 0x0000000000017941 */ /* 0x000fea0003800000 */
.L_x_390:
        /* <DEDUP_REMOVED lines=9> */
.L_x_393:
[----:B------:R-:W-:Y:S05]  /*be00*/  BSYNC B1 ;  /* 0x0000000000017941 */ /* 0x000fea0003800000 */
.L_x_392:
        /* <DEDUP_REMOVED lines=9> */
.L_x_395:
[----:B------:R-:W-:Y:S05]  /*bea0*/  BSYNC B1 ;  /* 0x0000000000017941 */ /* 0x000fea0003800000 */
.L_x_394:
        /* <DEDUP_REMOVED lines=9> */
.L_x_397:
[----:B------:R-:W-:Y:S05]  /*bf40*/  BSYNC B1 ;  /* 0x0000000000017941 */ /* 0x000fea0003800000 */
.L_x_396:
        /* <DEDUP_REMOVED lines=9> */
.L_x_399:
[----:B------:R-:W-:Y:S05]  /*bfe0*/  BSYNC B1 ;  /* 0x0000000000017941 */ /* 0x000fea0003800000 */
.L_x_398:
        /* <DEDUP_REMOVED lines=9> */
.L_x_401:
[----:B------:R-:W-:Y:S05]  /*c080*/  BSYNC B1 ;  /* 0x0000000000017941 */ /* 0x000fea0003800000 */
.L_x_400:
        /* <DEDUP_REMOVED lines=9> */
.L_x_403:
[----:B------:R-:W-:Y:S05]  /*c120*/  BSYNC B1 ;  /* 0x0000000000017941 */ /* 0x000fea0003800000 */
.L_x_402:
        /* <DEDUP_REMOVED lines=9> */
.L_x_405:
[----:B------:R-:W-:Y:S05]  /*c1c0*/  BSYNC B1 ;  /* 0x0000000000017941 */ /* 0x000fea0003800000 */
.L_x_404:
        /* <DEDUP_REMOVED lines=9> */
.L_x_407:
[----:B------:R-:W-:Y:S05]  /*c260*/  BSYNC B1 ;  /* 0x0000000000017941 */ /* 0x000fea0003800000 */
.L_x_406:
        /* <DEDUP_REMOVED lines=11> */
.L_x_409:
[----:B------:R-:W-:Y:S05]  /*c320*/  BSYNC B1 ;  /* 0x0000000000017941 */ /* 0x000fea0003800000 */
.L_x_408:
        /* <DEDUP_REMOVED lines=11> */
.L_x_411:
[----:B------:R-:W-:Y:S05]  /*c3e0*/  BSYNC B1 ;  /* 0x0000000000017941 */ /* 0x000fea0003800000 */
.L_x_410:
        /* <DEDUP_REMOVED lines=9> */
.L_x_413:
[----:B------:R-:W-:Y:S05]  /*c480*/  BSYNC B1 ;  /* 0x0000000000017941 */ /* 0x000fea0003800000 */
.L_x_412:
        /* <DEDUP_REMOVED lines=9> */
.L_x_415:
[----:B------:R-:W-:Y:S05]  /*c520*/  BSYNC B1 ;  /* 0x0000000000017941 */ /* 0x000fea0003800000 */
.L_x_414:
        /* <DEDUP_REMOVED lines=10> */
.L_x_417:
[----:B------:R-:W-:Y:S05]  /*c5d0*/  BSYNC B1 ;  /* 0x0000000000017941 */ /* 0x000fea0003800000 */
.L_x_416:
        /* <DEDUP_REMOVED lines=10> */
.L_x_419:
[----:B------:R-:W-:Y:S05]  /*c680*/  BSYNC B1 ;  /* 0x0000000000017941 */ /* 0x000fea0003800000 */
.L_x_418:
        /* <DEDUP_REMOVED lines=9> */
.L_x_421:
[----:B------:R-:W-:Y:S05]  /*c720*/  BSYNC B1 ;  /* 0x0000000000017941 */ /* 0x000fea0003800000 */
.L_x_420:
        /* <DEDUP_REMOVED lines=9> */
.L_x_423:
[----:B------:R-:W-:Y:S05]  /*c7c0*/  BSYNC B1 ;  /* 0x0000000000017941 */ /* 0x000fea0003800000 */
.L_x_422:
        /* <DEDUP_REMOVED lines=10> */
.L_x_425:
[----:B------:R-:W-:Y:S05]  /*c870*/  BSYNC B1 ;  /* 0x0000000000017941 */ /* 0x000fea0003800000 */
.L_x_424:
        /* <DEDUP_REMOVED lines=10> */
.L_x_427:
[----:B------:R-:W-:Y:S05]  /*c920*/  BSYNC B1 ;  /* 0x0000000000017941 */ /* 0x000fea0003800000 */
.L_x_426:
        /* <DEDUP_REMOVED lines=9> */
.L_x_429:
[----:B------:R-:W-:Y:S05]  /*c9c0*/  BSYNC B1 ;  /* 0x0000000000017941 */ /* 0x000fea0003800000 */
.L_x_428:
        /* <DEDUP_REMOVED lines=9> */
.L_x_431:
[----:B------:R-:W-:Y:S05]  /*ca60*/  BSYNC B1 ;  /* 0x0000000000017941 */ /* 0x000fea0003800000 */
.L_x_430:
        /* <DEDUP_REMOVED lines=10> */
.L_x_433:
[----:B------:R-:W-:Y:S05]  /*cb10*/  BSYNC B1 ;  /* 0x0000000000017941 */ /* 0x000fea0003800000 */
.L_x_432:
        /* <DEDUP_REMOVED lines=10> */
.L_x_435:
[----:B------:R-:W-:Y:S05]  /*cbc0*/  BSYNC B1 ;  /* 0x0000000000017941 */ /* 0x000fea0003800000 */
.L_x_434:
[----:B01---5:R-:W-:Y:S01]  /*cbd0*/  HADD2.F32 R5, -RZ, R232.H0_H0 ;  /* 0x200000e8ff057230 */ /* 0x023fe20000004100 */
        /* <DEDUP_REMOVED lines=8> */
.L_x_437:
[----:B------:R-:W-:Y:S05]  /*cc60*/  BSYNC B1 ;  /* 0x0000000000017941 */ /* 0x000fea0003800000 */
.L_x_436:
        /* <DEDUP_REMOVED lines=10> */
[----:B-1----:R-:W-:Y:S05]  /*cd10*/  @!P5 BRA `(.L_x_439) ;  /* 0x000000000004d947 */ /* 0x002fea0003800000 */
[----:B------:R1:W5:Y:S02]  /*cd20*/  LDG.E.LTC128B.U16 R232, desc[UR48][R8.64+0x1b2] ;  /* 0x0001b23008e87981 */ /* 0x000364000c1e1520 */
.L_x_439:
[----:B------:R-:W-:Y:S05]  /*cd30*/  BSYNC B1 ;  /* 0x0000000000017941 */ /* 0x000fea0003800000 */
.L_x_438:
        /* <DEDUP_REMOVED lines=10> */
.L_x_441:
[----:B------:R-:W-:Y:S05]  /*cde0*/  BSYNC B1 ;  /* 0x0000000000017941 */ /* 0x000fea0003800000 */
.L_x_440:
        /* <DEDUP_REMOVED lines=10> */
.L_x_443:
[----:B------:R-:W-:Y:S05]  /*ce90*/  BSYNC B1 ;  /* 0x0000000000017941 */ /* 0x000fea0003800000 */
.L_x_442:
        /* <DEDUP_REMOVED lines=10> */
.L_x_445:
[----:B------:R-:W-:Y:S05]  /*cf40*/  BSYNC B1 ;  /* 0x0000000000017941 */ /* 0x000fea0003800000 */
.L_x_444:
        /* <DEDUP_REMOVED lines=10> */
.L_x_447:
[----:B------:R-:W-:Y:S05]  /*cff0*/  BSYNC B1 ;  /* 0x0000000000017941 */ /* 0x000fea0003800000 */
.L_x_446:
        /* <DEDUP_REMOVED lines=9> */
.L_x_449:
[----:B------:R-:W-:Y:S05]  /*d090*/  BSYNC B1 ;  /* 0x0000000000017941 */ /* 0x000fea0003800000 */
.L_x_448:
        /* <DEDUP_REMOVED lines=9> */
.L_x_451:
[----:B------:R-:W-:Y:S05]  /*d130*/  BSYNC B1 ;  /* 0x0000000000017941 */ /* 0x000fea0003800000 */
.L_x_450:
        /* <DEDUP_REMOVED lines=9> */
.L_x_453:
[----:B------:R-:W-:Y:S05]  /*d1d0*/  BSYNC B1 ;  /* 0x0000000000017941 */ /* 0x000fea0003800000 */
.L_x_452:
        /* <DEDUP_REMOVED lines=9> */
.L_x_455:
[----:B------:R-:W-:Y:S05]  /*d270*/  BSYNC B1 ;  /* 0x0000000000017941 */ /* 0x000fea0003800000 */
.L_x_454:
        /* <DEDUP_REMOVED lines=9> */
.L_x_457:
[----:B------:R-:W-:Y:S05]  /*d310*/  BSYNC B1 ;  /* 0x0000000000017941 */ /* 0x000fea0003800000 */
.L_x_456:
        /* <DEDUP_REMOVED lines=9> */
.L_x_459:
[----:B------:R-:W-:Y:S05]  /*d3b0*/  BSYNC B1 ;  /* 0x0000000000017941 */ /* 0x000fea0003800000 */
.L_x_458:
        /* <DEDUP_REMOVED lines=9> */
.L_x_461:
[----:B------:R-:W-:Y:S05]  /*d450*/  BSYNC B1 ;  /* 0x0000000000017941 */ /* 0x000fea0003800000 */
.L_x_460:
        /* <DEDUP_REMOVED lines=9> */
.L_x_463:
[----:B------:R-:W-:Y:S05]  /*d4f0*/  BSYNC B1 ;  /* 0x0000000000017941 */ /* 0x000fea0003800000 */
.L_x_462:
        /* <DEDUP_REMOVED lines=9> */
.L_x_465:
[----:B------:R-:W-:Y:S05]  /*d590*/  BSYNC B1 ;  /* 0x0000000000017941 */ /* 0x000fea0003800000 */
.L_x_464:
        /* <DEDUP_REMOVED lines=9> */
.L_x_467:
[----:B------:R-:W-:Y:S05]  /*d630*/  BSYNC B1 ;  /* 0x0000000000017941 */ /* 0x000fea0003800000 */
.L_x_466:
        /* <DEDUP_REMOVED lines=9> */
.L_x_469:
[----:B------:R-:W-:Y:S05]  /*d6d0*/  BSYNC B1 ;  /* 0x0000000000017941 */ /* 0x000fea0003800000 */
.L_x_468:
        /* <DEDUP_REMOVED lines=9> */
.L_x_471:
[----:B------:R-:W-:Y:S05]  /*d770*/  BSYNC B1 ;  /* 0x0000000000017941 */ /* 0x000fea0003800000 */
.L_x_470:
[----:B------:R-:W-:Y:S05]  /*d780*/  @!P0 BRA `(.L_x_472) ;  /* 0x0000004000548947 */ /* 0x000fea0003800000 */
[----:B-----5:R-:W-:-:S05]  /*d790*/  HADD2.F32 R3, -RZ, R232.H0_H0 ;  /* 0x200000e8ff037230 */ /* 0x020fca0000004100 */
[----:B0-----:R-:W-:-:S04]  /*d7a0*/  FMUL R0, R3, R16 ;  /* 0x0000001003007220 */ /* 0x001fc80000400000 */
[----:B------:R-:W-:-:S05]  /*d7b0*/  FFMA R0, R39, R2, R0 ;  /* 0x0000000227007223 */ /* 0x000fca0000000000 */
[----:B------:R-:W-:-:S05]  /*d7c0*/  F2FP.F16.F32.PACK_AB R0, RZ, R0 ;  /* 0x00000000ff00723e */ /* 0x000fca00000000ff */
[----:B------:R0:W-:Y:S01]  /*d7d0*/  STG.E.U16 desc[UR48][R18.64+0x1b2], R0 ;  /* 0x0001b20012007986 */ /* 0x0001e2000c101530 */
[----:B------:R-:W-:Y:S05]  /*d7e0*/  BRA `(.L_x_472) ;  /* 0x00000040003c7947 */ /* 0x000fea0003800000 */
.L_x_29:
[----:B------:R-:W2:Y:S01]  /*d7f0*/  LDL.LU R6, [R1+0x4] ;  /* 0x0000040001067983 */ /* 0x000ea20000300800 */
[----:B------:R-:W-:-:S03]  /*d800*/  ULDC.64 UR4, c[0x0][0x5c0] ;  /* 0x0001700000047ab9 */ /* 0x000fc60000000a00 */
[----:B------:R-:W4:Y:S04]  /*d810*/  LDL.LU R7, [R1] ;  /* 0x0000000001077983 */ /* 0x000f280000300800 */
[----:B------:R-:W5:Y:S04]  /*d820*/  LDL.LU R235, [R1+0x10] ;  /* 0x0000100001eb7983 */ /* 0x000f680000300800 */
[----:B------:R-:W5:Y:S04]  /*d830*/  LDL.LU R234, [R1+0x14] ;  /* 0x0000140001ea7983 */ /* 0x000f680000300800 */
[----:B------:R-:W5:Y:S04]  /*d840*/  LDL.LU R12, [R1+0x18] ;  /* 0x00001800010c7983 */ /* 0x000f680000300800 */
[----:B------:R-:W5:Y:S04]  /*d850*/  LDL.LU R233, [R1+0x1c] ;  /* 0x00001c0001e97983 */ /* 0x000f680000300800 */
[----:B------:R-:W5:Y:S01]  /*d860*/  LDL.LU R232, [R1+0x20] ;  /* 0x0000200001e87983 */ /* 0x000f620000300800 */
[----:B------:R-:W-:-:S03]  /*d870*/  LEA R4, P2, R8, UR4, 0x1 ;  /* 0x0000000408047c11 */ /* 0x000fc6000f8408ff */
[----:B------:R-:W5:Y:S04]  /*d880*/  LDL.LU R23, [R1+0x24] ;  /* 0x0000240001177983 */ /* 0x000f680000300800 */
[----:B------:R-:W5:Y:S04]  /*d890*/  LDL.LU R22, [R1+0x28] ;  /* 0x0000280001167983 */ /* 0x000f680000300800 */
[----:B------:R-:W5:Y:S04]  /*d8a0*/  LDL.LU R21, [R1+0x2c] ;  /* 0x00002c0001157983 */ /* 0x000f680000300800 */
[----:B------:R-:W5:Y:S01]  /*d8b0*/  LDL.LU R20, [R1+0x30] ;  /* 0x0000300001147983 */ /* 0x000f620000300800 */
[----:B------:R-:W-:-:S03]  /*d8c0*/  LEA.HI.X R5, R8, UR5, R11, 0x1, P2 ;  /* 0x0000000508057c11 */ /* 0x000fc600090f0c0b */
[----:B------:R-:W5:Y:S04]  /*d8d0*/  LDL.LU R19, [R1+0x34] ;  /* 0x0000340001137983 */ /* 0x000f680000300800 */
[----:B------:R-:W5:Y:S04]  /*d8e0*/  LDL.LU R18, [R1+0x38] ;  /* 0x0000380001127983 */ /* 0x000f680000300800 */
[----:B------:R-:W5:Y:S04]  /*d8f0*/  LDL.LU R15, [R1+0x3c] ;  /* 0x00003c00010f7983 */ /* 0x000f680000300800 */
[----:B------:R-:W5:Y:S04]  /*d900*/  LDL.LU R9, [R1+0x8] ;  /* 0x0000080001097983 */ /* 0x000f680000300800 */
[----:B------:R-:W5:Y:S01]  /*d910*/  LDL.LU R8, [R1+0xc] ;  /* 0x00000c0001087983 */ /* 0x000f620000300800 */
[----:B------:R-:W-:Y:S01]  /*d920*/  ISETP.GT.AND P5, PT, R0, 0x1, PT ;  /* 0x000000010000780c */ /* 0x000fe20003fa4270 */
[----:B------:R-:W-:Y:S01]  /*d930*/  USHF.L.U32 UR11, UR8, 0x4, URZ ;  /* 0x00000004080b7899 */ /* 0x000fe2000800063f */
[C---:B------:R-:W-:Y:S01]  /*d940*/  ISETP.GT.AND P4, PT, R3.reuse, 0x8, P0 ;  /* 0x000000080300780c */ /* 0x040fe20000784270 */
[----:B------:R-:W-:Y:S01]  /*d950*/  USHF.L.U64.HI UR5, UR8, 0x4, UR9 ;  /* 0x0000000408057899 */ /* 0x000fe20008010209 */
[----:B------:R-:W-:Y:S01]  /*d960*/  ISETP.GT.AND P2, PT, R3, RZ, P5 ;  /* 0x000000ff0300720c */ /* 0x000fe20002f44270 */
[----:B------:R-:W-:Y:S01]  /*d970*/  UIMAD UR4, UR9, 0xf0, URZ ;  /* 0x000000f0090478a4 */ /* 0x000fe2000f8e023f */
[----:B---3--:R-:W-:Y:S01]  /*d980*/  LOP3.LUT R17, R17, 0xfffffff7, RZ, 0xc0, !PT ;  /* 0xfffffff711117812 */ /* 0x008fe200078ec0ff */
[-C--:B------:R-:W-:Y:S01]  /*d990*/  FMUL R216, R216, R2.reuse ;  /* 0x00000002d8d87220 */ /* 0x080fe20000400000 */
[-C--:B------:R-:W-:Y:S01]  /*d9a0*/  FMUL R217, R217, R2.reuse ;  /* 0x00000002d9d97220 */ /* 0x080fe20000400000 */
[-C--:B------:R-:W-:Y:S01]  /*d9b0*/  FMUL R218, R218, R2.reuse ;  /* 0x00000002dada7220 */ /* 0x080fe20000400000 */
[-C--:B------:R-:W-:Y:S01]  /*d9c0*/  FMUL R219, R219, R2.reuse ;  /* 0x00000002dbdb7220 */ /* 0x080fe20000400000 */
[----:B------:R-:W-:Y:S01]  /*d9d0*/  FMUL R220, R220, R2 ;  /* 0x00000002dcdc7220 */ /* 0x000fe20000400000 */
[----:B------:R-:W-:Y:S01]  /*d9e0*/  F2FP.F16.F32.PACK_AB R216, RZ, R216 ;  /* 0x000000d8ffd8723e */ /* 0x000fe200000000ff */
[-C--:B------:R-:W-:Y:S01]  /*d9f0*/  FMUL R221, R221, R2.reuse ;  /* 0x00000002dddd7220 */ /* 0x080fe20000400000 */
[----:B------:R-:W-:Y:S01]  /*da00*/  F2FP.F16.F32.PACK_AB R217, RZ, R217 ;  /* 0x000000d9ffd9723e */ /* 0x000fe200000000ff */
        /* <DEDUP_REMOVED lines=64> */
[-C--:B------:R-:W-:Y:S01]  /*de10*/  FMUL R190, R190, R2.reuse ;  /* 0x00000002bebe7220 */ /* 0x080fe20000400000 */
[----:B------:R-:W-:Y:S01]  /*de20*/  F2FP.F16.F32.PACK_AB R187, RZ, R187 ;  /* 0x000000bbffbb723e */ /* 0x000fe200000000ff */
[----:B------:R-:W-:Y:S01]  /*de30*/  FMUL R191, R191, R2 ;  /* 0x00000002bfbf7220 */ /* 0x000fe20000400000 */
        /* <DEDUP_REMOVED lines=157> */
[----:B--2---:R-:W-:Y:S01]  /*e810*/  FMUL R6, R6, R2 ;  /* 0x0000000206067220 */ /* 0x004fe20000400000 */
[----:B------:R-:W-:Y:S01]  /*e820*/  F2FP.F16.F32.PACK_AB R106, RZ, R106 ;  /* 0x0000006aff6a723e */ /* 0x000fe200000000ff */
[-C--:B------:R-:W-:Y:S01]  /*e830*/  FMUL R110, R110, R2.reuse ;  /* 0x000000026e6e7220 */ /* 0x080fe20000400000 */
[----:B------:R-:W-:Y:S01]  /*e840*/  F2FP.F16.F32.PACK_AB R107, RZ, R107 ;  /* 0x0000006bff6b723e */ /* 0x000fe200000000ff */
[----:B----4-:R-:W-:Y:S01]  /*e850*/  FMUL R7, R7, R2 ;  /* 0x0000000207077220 */ /* 0x010fe20000400000 */
[----:B------:R-:W-:Y:S01]  /*e860*/  F2FP.F16.F32.PACK_AB R6, RZ, R6 ;  /* 0x00000006ff06723e */ /* 0x000fe200000000ff */
[----:B------:R-:W-:Y:S01]  /*e870*/  FMUL R111, R111, R2 ;  /* 0x000000026f6f7220 */ /* 0x000fe20000400000 */
[----:B------:R-:W-:Y:S01]  /*e880*/  F2FP.F16.F32.PACK_AB R108, RZ, R108 ;  /* 0x0000006cff6c723e */ /* 0x000fe200000000ff */
[-C--:B------:R-:W-:Y:S01]  /*e890*/  FMUL R112, R112, R2.reuse ;  /* 0x0000000270707220 */ /* 0x080fe20000400000 */
[----:B------:R-:W-:Y:S01]  /*e8a0*/  F2FP.F16.F32.PACK_AB R7, RZ, R7 ;  /* 0x00000007ff07723e */ /* 0x000fe200000000ff */
[-C--:B------:R-:W-:Y:S01]  /*e8b0*/  FMUL R113, R113, R2.reuse ;  /* 0x0000000271717220 */ /* 0x080fe20000400000 */
[----:B------:R-:W-:Y:S01]  /*e8c0*/  PRMT R10, R6, 0x7610, R10 ;  /* 0x00007610060a7816 */ /* 0x000fe2000000000a */
[-C--:B------:R-:W-:Y:S01]  /*e8d0*/  FMUL R114, R114, R2.reuse ;  /* 0x0000000272727220 */ /* 0x080fe20000400000 */
[----:B------:R-:W-:Y:S01]  /*e8e0*/  PRMT R11, R7, 0x7610, R11 ;  /* 0x00007610070b7816 */ /* 0x000fe2000000000b */
[-C--:B------:R-:W-:Y:S01]  /*e8f0*/  FMUL R115, R115, R2.reuse ;  /* 0x0000000273737220 */ /* 0x080fe20000400000 */
[----:B------:R-:W-:Y:S01]  /*e900*/  IADD3 R6, P3, R4, UR11, RZ ;  /* 0x0000000b04067c10 */ /* 0x000fe2000ff7e0ff */
[----:B------:R0:W-:Y:S01]  /*e910*/  @P2 STG.E.U16 desc[UR48][R4.64+0x2], R10 ;  /* 0x0000020a04002986 */ /* 0x0001e2000c101530 */
[----:B------:R-:W-:Y:S01]  /*e920*/  ISETP.GT.AND P2, PT, R0, 0x9, PT ;  /* 0x000000090000780c */ /* 0x000fe20003f44270 */
[-C--:B-----5:R-:W-:Y:S01]  /*e930*/  FMUL R12, R12, R2.reuse ;  /* 0x000000020c0c7220 */ /* 0x0a0fe20000400000 */
[----:B------:R-:W-:Y:S01]  /*e940*/  IADD3.X R7, R5, UR5, RZ, P3, !PT ;  /* 0x0000000505077c10 */ /* 0x000fe20009ffe4ff */
[----:B------:R1:W-:Y:S01]  /*e950*/  @P1 STG.E.U16 desc[UR48][R4.64], R11 ;  /* 0x0000000b04001986 */ /* 0x0003e2000c101530 */
[----:B------:R-:W-:Y:S01]  /*e960*/  ISETP.GT.AND P1, PT, R3, 0x8, P5 ;  /* 0x000000080300780c */ /* 0x000fe20002f24270 */
        /* <DEDUP_REMOVED lines=44> */
[-C--:B------:R-:W-:Y:S01]  /*ec30*/  FMUL R72, R72, R2.reuse ;  /* 0x0000000248487220 */ /* 0x080fe20000400000 */
[----:B------:R-:W-:Y:S01]  /*ec40*/  PRMT R13, R9, 0x7610, R13 ;  /* 0x00007610090d7816 */ /* 0x000fe2000000000d */
[-C--:B------:R-:W-:Y:S01]  /*ec50*/  FMUL R9, R234, R2.reuse ;  /* 0x00000002ea097220 */ /* 0x080fe20000400000 */
[----:B------:R-:W-:Y:S01]  /*ec60*/  PRMT R14, R8, 0x7610, R14 ;  /* 0x00007610080e7816 */ /* 0x000fe2000000000e */
[----:B------:R-:W-:Y:S01]  /*ec70*/  FMUL R8, R235, R2 ;  /* 0x00000002eb087220 */ /* 0x000fe20000400000 */
[----:B------:R-:W-:Y:S01]  /*ec80*/  F2FP.F16.F32.PACK_AB R96, RZ, R96 ;  /* 0x00000060ff60723e */ /* 0x000fe200000000ff */
[----:B------:R2:W-:Y:S01]  /*ec90*/  @P4 STG.E.U16 desc[UR48][R6.64], R13 ;  /* 0x0000000d06004986 */ /* 0x0005e2000c101530 */
[----:B------:R-:W-:Y:S01]  /*eca0*/  ISETP.GT.AND P4, PT, R3, RZ, P2 ;  /* 0x000000ff0300720c */ /* 0x000fe20001784270 */
[----:B------:R-:W-:Y:S01]  /*ecb0*/  FMUL R73, R73, R2 ;  /* 0x0000000249497220 */ /* 0x000fe20000400000 */
[----:B------:R-:W-:Y:S01]  /*ecc0*/  F2FP.F16.F32.PACK_AB R8, RZ, R8 ;  /* 0x00000008ff08723e */ /* 0x000fe200000000ff */
[----:B------:R-:W-:Y:S01]  /*ecd0*/  @P1 STG.E.U16 desc[UR48][R6.64+0x2], R14 ;  /* 0x0000020e06001986 */ /* 0x000fe2000c101530 */
[----:B------:R-:W-:Y:S01]  /*ece0*/  ISETP.GT.AND P1, PT, R0, 0x8, PT ;  /* 0x000000080000780c */ /* 0x000fe20003f24270 */
[-C--:B------:R-:W-:Y:S01]  /*ecf0*/  FMUL R74, R74, R2.reuse ;  /* 0x000000024a4a7220 */ /* 0x080fe20000400000 */
[----:B------:R-:W-:Y:S01]  /*ed00*/  F2FP.F16.F32.PACK_AB R9, RZ, R9 ;  /* 0x00000009ff09723e */ /* 0x000fe200000000ff */
[-C--:B------:R-:W-:Y:S01]  /*ed10*/  FMUL R75, R75, R2.reuse ;  /* 0x000000024b4b7220 */ /* 0x080fe20000400000 */
[C---:B------:R-:W-:Y:S01]  /*ed20*/  ISETP.GT.AND P3, PT, R3.reuse, RZ, P1 ;  /* 0x000000ff0300720c */ /* 0x040fe20000f64270 */
[-C--:B------:R-:W-:Y:S01]  /*ed30*/  FMUL R76, R76, R2.reuse ;  /* 0x000000024c4c7220 */ /* 0x080fe20000400000 */
[----:B------:R-:W-:Y:S01]  /*ed40*/  ISETP.GT.AND P5, PT, R3, 0x8, P1 ;  /* 0x000000080300780c */ /* 0x000fe20000fa4270 */
[-C--:B------:R-:W-:Y:S01]  /*ed50*/  FMUL R77, R77, R2.reuse ;  /* 0x000000024d4d7220 */ /* 0x080fe20000400000 */
[----:B0-----:R-:W-:Y:S01]  /*ed60*/  PRMT R10, R8, 0x7610, R10 ;  /* 0x00007610080a7816 */ /* 0x001fe2000000000a */
[-C--:B------:R-:W-:Y:S01]  /*ed70*/  FMUL R8, R233, R2.reuse ;  /* 0x00000002e9087220 */ /* 0x080fe20000400000 */
[----:B-1----:R-:W-:Y:S01]  /*ed80*/  PRMT R11, R9, 0x7610, R11 ;  /* 0x00007610090b7816 */ /* 0x002fe2000000000b */
[-C--:B------:R-:W-:Y:S01]  /*ed90*/  FMUL R9, R232, R2.reuse ;  /* 0x00000002e8097220 */ /* 0x080fe20000400000 */
[----:B------:R-:W-:Y:S01]  /*eda0*/  F2FP.F16.F32.PACK_AB R97, RZ, R97 ;  /* 0x00000061ff61723e */ /* 0x000fe200000000ff */
[----:B------:R-:W-:Y:S01]  /*edb0*/  FMUL R78, R78, R2 ;  /* 0x000000024e4e7220 */ /* 0x000fe20000400000 */
[----:B------:R-:W-:Y:S01]  /*edc0*/  F2FP.F16.F32.PACK_AB R8, RZ, R8 ;  /* 0x00000008ff08723e */ /* 0x000fe200000000ff */
[----:B------:R-:W-:Y:S01]  /*edd0*/  @P4 STG.E.U16 desc[UR48][R4.64+0x12], R11 ;  /* 0x0000120b04004986 */ /* 0x000fe2000c101530 */
[----:B------:R-:W-:Y:S01]  /*ede0*/  ISETP.GT.AND P4, PT, R3, 0x8, P2 ;  /* 0x000000080300780c */ /* 0x000fe20001784270 */
[-C--:B------:R-:W-:Y:S01]  /*edf0*/  FMUL R79, R79, R2.reuse ;  /* 0x000000024f4f7220 */ /* 0x080fe20000400000 */
[----:B--2---:R-:W-:Y:S01]  /*ee00*/  PRMT R13, R8, 0x7610, R13 ;  /* 0x00007610080d7816 */ /* 0x004fe2000000000d */
[----:B------:R0:W-:Y:S01]  /*ee10*/  @P3 STG.E.U16 desc[UR48][R4.64+0x10], R10 ;  /* 0x0000100a04003986 */ /* 0x0001e2000c101530 */
[----:B------:R-:W-:Y:S01]  /*ee20*/  ISETP.GT.AND P3, PT, R0, 0x10, PT ;  /* 0x000000100000780c */ /* 0x000fe20003f64270 */
[-C--:B------:R-:W-:Y:S01]  /*ee30*/  FMUL R8, R23, R2.reuse ;  /* 0x0000000217087220 */ /* 0x080fe20000400000 */
[----:B------:R-:W-:Y:S01]  /*ee40*/  F2FP.F16.F32.PACK_AB R9, RZ, R9 ;  /* 0x00000009ff09723e */ /* 0x000fe200000000ff */
[----:B------:R-:W-:Y:S01]  /*ee50*/  @P5 STG.E.U16 desc[UR48][R6.64+0x10], R12 ;  /* 0x0000100c06005986 */ /* 0x000fe2000c101530 */
[----:B------:R-:W-:Y:S01]  /*ee60*/  ISETP.GT.AND P5, PT, R3, RZ, P3 ;  /* 0x000000ff0300720c */ /* 0x000fe20001fa4270 */
[----:B------:R-:W-:Y:S01]  /*ee70*/  FMUL R80, R80, R2 ;  /* 0x0000000250507220 */ /* 0x000fe20000400000 */
[----:B------:R-:W-:Y:S01]  /*ee80*/  F2FP.F16.F32.PACK_AB R8, RZ, R8 ;  /* 0x00000008ff08723e */ /* 0x000fe200000000ff */
[-C--:B------:R-:W-:Y:S01]  /*ee90*/  FMUL R81, R81, R2.reuse ;  /* 0x0000000251517220 */ /* 0x080fe20000400000 */
[----:B------:R-:W-:Y:S01]  /*eea0*/  @P1 LOP3.LUT R17, R17, 0x8, RZ, 0xfc, !PT ;  /* 0x0000000811111812 */ /* 0x000fe200078efcff */
[----:B------:R-:W-:Y:S01]  /*eeb0*/  @P4 STG.E.U16 desc[UR48][R6.64+0x12], R13 ;  /* 0x0000120d06004986 */ /* 0x000fe2000c101530 */
[----:B------:R-:W-:Y:S01]  /*eec0*/  ISETP.GT.AND P4, PT, R0, 0x11, PT ;  /* 0x000000110000780c */ /* 0x000fe20003f84270 */
[-C--:B------:R-:W-:Y:S01]  /*eed0*/  FMUL R82, R82, R2.reuse ;  /* 0x0000000252527220 */ /* 0x080fe20000400000 */
[----:B0-----:R-:W-:Y:S01]  /*eee0*/  PRMT R10, R8, 0x7610, R10 ;  /* 0x00007610080a7816 */ /* 0x001fe2000000000a */
[----:B------:R-:W-:Y:S01]  /*eef0*/  FMUL R8, R22, R2 ;  /* 0x0000000216087220 */ /* 0x000fe20000400000 */
[----:B------:R-:W-:Y:S01]  /*ef00*/  F2FP.F16.F32.PACK_AB R98, RZ, R98 ;  /* 0x00000062ff62723e */ /* 0x000fe200000000ff */
[-C--:B------:R-:W-:Y:S01]  /*ef10*/  FMUL R83, R83, R2.reuse ;  /* 0x0000000253537220 */ /* 0x080fe20000400000 */
[----:B------:R-:W-:Y:S01]  /*ef20*/  F2FP.F16.F32.PACK_AB R99, RZ, R99 ;  /* 0x00000063ff63723e */ /* 0x000fe200000000ff */
[----:B------:R0:W-:Y:S01]  /*ef30*/  @P5 STG.E.U16 desc[UR48][R4.64+0x20], R9 ;  /* 0x0000200904005986 */ /* 0x0001e2000c101530 */
[----:B------:R-:W-:Y:S01]  /*ef40*/  ISETP.GT.AND P5, PT, R3, RZ, P4 ;  /* 0x000000ff0300720c */ /* 0x000fe200027a4270 */
[----:B------:R-:W-:Y:S01]  /*ef50*/  FMUL R84, R84, R2 ;  /* 0x0000000254547220 */ /* 0x000fe20000400000 */
[----:B------:R-:W-:Y:S01]  /*ef60*/  F2FP.F16.F32.PACK_AB R8, RZ, R8 ;  /* 0x00000008ff08723e */ /* 0x000fe200000000ff */
[----:B------:R-:W-:Y:S01]  /*ef70*/  FMUL R85, R85, R2 ;  /* 0x0000000255557220 */ /* 0x000fe20000400000 */
[----:B------:R-:W-:Y:S01]  /*ef80*/  F2FP.F16.F32.PACK_AB R100, RZ, R100 ;  /* 0x00000064ff64723e */ /* 0x000fe200000000ff */
[-C--:B------:R-:W-:Y:S01]  /*ef90*/  FMUL R86, R86, R2.reuse ;  /* 0x0000000256567220 */ /* 0x080fe20000400000 */
[----:B------:R-:W-:Y:S01]  /*efa0*/  PRMT R11, R8, 0x7610, R11 ;  /* 0x00007610080b7816 */ /* 0x000fe2000000000b */
[-C--:B------:R-:W-:Y:S01]  /*efb0*/  FMUL R8, R21, R2.reuse ;  /* 0x0000000215087220 */ /* 0x080fe20000400000 */
[----:B------:R-:W-:Y:S01]  /*efc0*/  F2FP.F16.F32.PACK_AB R101, RZ, R101 ;  /* 0x00000065ff65723e */ /* 0x000fe200000000ff */
[----:B------:R-:W-:Y:S01]  /*efd0*/  FMUL R87, R87, R2 ;  /* 0x0000000257577220 */ /* 0x000fe20000400000 */
[----:B------:R-:W-:Y:S01]  /*efe0*/  F2FP.F16.F32.PACK_AB R102, RZ, R102 ;  /* 0x00000066ff66723e */ /* 0x000fe200000000ff */
[----:B------:R-:W-:Y:S01]  /*eff0*/  FMUL R56, R56, R2 ;  /* 0x0000000238387220 */ /* 0x000fe20000400000 */
[----:B0-----:R-:W-:Y:S01]  /*f000*/  F2FP.F16.F32.PACK_AB R9, RZ, R8 ;  /* 0x00000008ff09723e */ /* 0x001fe200000000ff */
[----:B------:R0:W-:Y:S01]  /*f010*/  @P5 STG.E.U16 desc[UR48][R4.64+0x22], R10 ;  /* 0x0000220a04005986 */ /* 0x0001e2000c101530 */
[----:B------:R-:W-:Y:S01]  /*f020*/  ISETP.GT.AND P5, PT, R3, 0x8, P3 ;  /* 0x000000080300780c */ /* 0x000fe20001fa4270 */
        /* <DEDUP_REMOVED lines=11> */
[----:B0-----:R-:W-:Y:S01]  /*f0e0*/  PRMT R10, R8, 0x7610, R10 ;  /* 0x00007610080a7816 */ /* 0x001fe2000000000a */
        /* <DEDUP_REMOVED lines=15> */
[----:B------:R-:W-:Y:S01]  /*f1e0*/  ISETP.GT.AND P5, PT, R0, 0x18, PT ;  /* 0x000000180000780c */ /* 0x000fe20003fa4270 */
[-C--:B------:R-:W-:Y:S01]  /*f1f0*/  FMUL R8, R18, R2.reuse ;  /* 0x0000000212087220 */ /* 0x080fe20000400000 */
[----:B------:R-:W-:Y:S01]  /*f200*/  F2FP.F16.F32.PACK_AB R79, RZ, R79 ;  /* 0x0000004fff4f723e */ /* 0x000fe200000000ff */
[-C--:B------:R-:W-:Y:S01]  /*f210*/  FMUL R67, R67, R2.reuse ;  /* 0x0000000243437220 */ /* 0x080fe20000400000 */
[----:B------:R-:W-:Y:S01]  /*f220*/  ISETP.GT.AND P6, PT, R3, RZ, P5 ;  /* 0x000000ff0300720c */ /* 0x000fe20002fc4270 */
[----:B------:R-:W-:Y:S01]  /*f230*/  FMUL R68, R68, R2 ;  /* 0x0000000244447220 */ /* 0x000fe20000400000 */
[----:B------:R-:W-:Y:S01]  /*f240*/  F2FP.F16.F32.PACK_AB R8, RZ, R8 ;  /* 0x00000008ff08723e */ /* 0x000fe200000000ff */
[----:B------:R-:W-:Y:S01]  /*f250*/  FMUL R69, R69, R2 ;  /* 0x0000000245457220 */ /* 0x000fe20000400000 */
[----:B------:R-:W-:Y:S01]  /*f260*/  F2FP.F16.F32.PACK_AB R80, RZ, R80 ;  /* 0x00000050ff50723e */ /* 0x000fe200000000ff */
[-C--:B------:R-:W-:Y:S01]  /*f270*/  FMUL R70, R70, R2.reuse ;  /* 0x0000000246467220 */ /* 0x080fe20000400000 */
[----:B------:R-:W-:Y:S01]  /*f280*/  F2FP.F16.F32.PACK_AB R81, RZ, R81 ;  /* 0x00000051ff51723e */ /* 0x000fe200000000ff */
[-C--:B------:R-:W-:Y:S01]  /*f290*/  FMUL R71, R71, R2.reuse ;  /* 0x0000000247477220 */ /* 0x080fe20000400000 */
[----:B0-----:R-:W-:Y:S01]  /*f2a0*/  PRMT R9, R8, 0x7610, R9 ;  /* 0x0000761008097816 */ /* 0x001fe20000000009 */
[----:B------:R-:W-:Y:S01]  /*f2b0*/  FMUL R8, R15, R2 ;  /* 0x000000020f087220 */ /* 0x000fe20000400000 */
[----:B------:R-:W-:Y:S01]  /*f2c0*/  F2FP.F16.F32.PACK_AB R82, RZ, R82 ;  /* 0x00000052ff52723e */ /* 0x000fe200000000ff */
[-C--:B------:R-:W-:Y:S01]  /*f2d0*/  FMUL R40, R40, R2.reuse ;  /* 0x0000000228287220 */ /* 0x080fe20000400000 */
[----:B------:R-:W-:Y:S01]  /*f2e0*/  F2FP.F16.F32.PACK_AB R83, RZ, R83 ;  /* 0x00000053ff53723e */ /* 0x000fe200000000ff */
[----:B------:R-:W-:Y:S01]  /*f2f0*/  @P6 STG.E.U16 desc[UR48][R4.64+0x30], R10 ;  /* 0x0000300a04006986 */ /* 0x000fe2000c101530 */
[----:B------:R-:W-:Y:S01]  /*f300*/  ISETP.GT.AND P6, PT, R0, 0x19, PT ;  /* 0x000000190000780c */ /* 0x000fe20003fc4270 */
[----:B------:R-:W-:Y:S01]  /*f310*/  FMUL R41, R41, R2 ;  /* 0x0000000229297220 */ /* 0x000fe20000400000 */
[----:B------:R-:W-:Y:S01]  /*f320*/  F2FP.F16.F32.PACK_AB R8, RZ, R8 ;  /* 0x00000008ff08723e */ /* 0x000fe200000000ff */
[-C--:B------:R-:W-:Y:S01]  /*f330*/  FMUL R43, R43, R2.reuse ;  /* 0x000000022b2b7220 */ /* 0x080fe20000400000 */
[----:B------:R-:W-:Y:S01]  /*f340*/  ISETP.GT.AND P1, PT, R3, RZ, P6 ;  /* 0x000000ff0300720c */ /* 0x000fe20003724270 */
        /* <DEDUP_REMOVED lines=24> */
[----:B0-----:R-:W-:Y:S01]  /*f4d0*/  IMAD.U32 R11, RZ, RZ, UR8 ;  /* 0x00000008ff0b7e24 */ /* 0x001fe2000f8e00ff */
[----:B------:R-:W-:Y:S01]  /*f4e0*/  F2FP.F16.F32.PACK_AB R63, RZ, R63 ;  /* 0x0000003fff3f723e */ /* 0x000fe200000000ff */
[----:B------:R-:W-:Y:S01]  /*f4f0*/  @P1 STG.E.U16 desc[UR48][R6.64+0x30], R9 ;  /* 0x0000300906001986 */ /* 0x000fe2000c101530 */
[----:B------:R-:W-:Y:S01]  /*f500*/  ISETP.GT.AND P1, PT, R3, 0x8, P6 ;  /* 0x000000080300780c */ /* 0x000fe20003724270 */
[----:B------:R-:W-:Y:S01]  /*f510*/  IMAD.WIDE.U32 R10, R11, 0xf0, R6 ;  /* 0x000000f00b0a7825 */ /* 0x000fe200078e0006 */
[----:B------:R-:W-:-:S03]  /*f520*/  F2FP.F16.F32.PACK_AB R65, RZ, R65 ;  /* 0x00000041ff41723e */ /* 0x000fc600000000ff */
[----:B------:R-:W-:Y:S01]  /*f530*/  FMUL R54, R54, R2 ;  /* 0x0000000236367220 */ /* 0x000fe20000400000 */
[----:B------:R-:W-:Y:S01]  /*f540*/  F2FP.F16.F32.PACK_AB R64, RZ, R64 ;  /* 0x00000040ff40723e */ /* 0x000fe200000000ff */
[----:B------:R-:W-:Y:S01]  /*f550*/  VIADD R11, R11, UR4 ;  /* 0x000000040b0b7c36 */ /* 0x000fe20008000000 */
        /* <DEDUP_REMOVED lines=8> */
[C---:B------:R-:W-:Y:S01]  /*f5e0*/  ISETP.GT.AND P1, PT, R3.reuse, 0x80, P0 ;  /* 0x000000800300780c */ /* 0x040fe20000724270 */
[-C--:B------:R-:W-:Y:S01]  /*f5f0*/  FMUL R26, R26, R2.reuse ;  /* 0x000000021a1a7220 */ /* 0x080fe20000400000 */
        /* <DEDUP_REMOVED lines=27> */
[----:B------:R-:W-:Y:S01]  /*f7b0*/  FMUL R39, R39, R2 ;  /* 0x0000000227277220 */ /* 0x000fe20000400000 */
[----:B------:R-:W-:Y:S01]  /*f7c0*/  F2FP.F16.F32.PACK_AB R49, RZ, R49 ;  /* 0x00000031ff31723e */ /* 0x000fe200000000ff */
[----:B------:R-:W-:Y:S01]  /*f7d0*/  @P1 STG.E.U16 desc[UR48][R10.64+0x2], R217 ;  /* 0x000002d90a001986 */ /* 0x000fe2000c101530 */
[----:B0-----:R-:W-:-:S02]  /*f7e0*/  IADD3 R8, P1, R10, UR11, RZ ;  /* 0x0000000b0a087c10 */ /* 0x001fc4000ff3e0ff */
[----:B------:R-:W-:Y:S02]  /*f7f0*/  F2FP.F16.F32.PACK_AB R50, RZ, R50 ;  /* 0x00000032ff32723e */ /* 0x000fe400000000ff */
[----:B------:R-:W-:Y:S02]  /*f800*/  IADD3.X R9, R11, UR5, RZ, P1, !PT ;  /* 0x000000050b097c10 */ /* 0x000fe40008ffe4ff */
[----:B------:R-:W-:Y:S02]  /*f810*/  LOP3.LUT P1, RZ, R17, 0x8, RZ, 0xc0, !PT ;  /* 0x0000000811ff7812 */ /* 0x000fe4000782c0ff */
[----:B------:R-:W-:Y:S01]  /*f820*/  F2FP.F16.F32.PACK_AB R51, RZ, R51 ;  /* 0x00000033ff33723e */ /* 0x000fe200000000ff */
[----:B------:R-:W-:Y:S01]  /*f830*/  @P0 STG.E.U16 desc[UR48][R8.64], R218 ;  /* 0x000000da08000986 */ /* 0x000fe2000c101530 */
[----:B------:R-:W-:Y:S02]  /*f840*/  ISETP.GT.AND P0, PT, R0, 0x1, PT ;  /* 0x000000010000780c */ /* 0x000fe40003f04270 */
[----:B------:R-:W-:-:S02]  /*f850*/  F2FP.F16.F32.PACK_AB R52, RZ, R52 ;  /* 0x00000034ff34723e */ /* 0x000fc400000000ff */
[----:B------:R-:W-:Y:S02]  /*f860*/  ISETP.GT.AND P0, PT, R3, 0x88, P0 ;  /* 0x000000880300780c */ /* 0x000fe40000704270 */
[----:B------:R-:W-:Y:S02]  /*f870*/  F2FP.F16.F32.PACK_AB R53, RZ, R53 ;  /* 0x00000035ff35723e */ /* 0x000fe400000000ff */
[----:B------:R-:W-:Y:S02]  /*f880*/  F2FP.F16.F32.PACK_AB R54, RZ, R54 ;  /* 0x00000036ff36723e */ /* 0x000fe400000000ff */
[----:B------:R-:W-:Y:S02]  /*f890*/  F2FP.F16.F32.PACK_AB R55, RZ, R55 ;  /* 0x00000037ff37723e */ /* 0x000fe400000000ff */
[----:B------:R-:W-:Y:S02]  /*f8a0*/  F2FP.F16.F32.PACK_AB R24, RZ, R24 ;  /* 0x00000018ff18723e */ /* 0x000fe400000000ff */
[----:B------:R-:W-:-:S02]  /*f8b0*/  F2FP.F16.F32.PACK_AB R25, RZ, R25 ;  /* 0x00000019ff19723e */ /* 0x000fc400000000ff */
[----:B------:R-:W-:Y:S01]  /*f8c0*/  F2FP.F16.F32.PACK_AB R26, RZ, R26 ;  /* 0x0000001aff1a723e */ /* 0x000fe200000000ff */
[----:B------:R-:W-:Y:S01]  /*f8d0*/  @P0 STG.E.U16 desc[UR48][R8.64+0x2], R219 ;  /* 0x000002db08000986 */ /* 0x000fe2000c101530 */
[C---:B------:R-:W-:Y:S02]  /*f8e0*/  ISETP.GT.AND P0, PT, R3.reuse, 0x80, P1 ;  /* 0x000000800300780c */ /* 0x040fe40000f04270 */
[----:B------:R-:W-:Y:S02]  /*f8f0*/  ISETP.GT.AND P1, PT, R3, 0x88, P1 ;  /* 0x000000880300780c */ /* 0x000fe40000f24270 */
[----:B------:R-:W-:Y:S02]  /*f900*/  F2FP.F16.F32.PACK_AB R27, RZ, R27 ;  /* 0x0000001bff1b723e */ /* 0x000fe400000000ff */
[----:B------:R-:W-:Y:S02]  /*f910*/  F2FP.F16.F32.PACK_AB R28, RZ, R28 ;  /* 0x0000001cff1c723e */ /* 0x000fe400000000ff */
[----:B------:R-:W-:-:S02]  /*f920*/  F2FP.F16.F32.PACK_AB R29, RZ, R29 ;  /* 0x0000001dff1d723e */ /* 0x000fc400000000ff */
[----:B------:R-:W-:Y:S02]  /*f930*/  F2FP.F16.F32.PACK_AB R30, RZ, R30 ;  /* 0x0000001eff1e723e */ /* 0x000fe400000000ff */
[----:B------:R-:W-:Y:S01]  /*f940*/  F2FP.F16.F32.PACK_AB R31, RZ, R31 ;  /* 0x0000001fff1f723e */ /* 0x000fe200000000ff */
[----:B------:R-:W-:Y:S01]  /*f950*/  @P0 STG.E.U16 desc[UR48][R10.64+0x10], R220 ;  /* 0x000010dc0a000986 */ /* 0x000fe2000c101530 */
[C---:B------:R-:W-:Y:S02]  /*f960*/  ISETP.GT.AND P0, PT, R3.reuse, 0x80, P2 ;  /* 0x000000800300780c */ /* 0x040fe40001704270 */
[----:B------:R-:W-:Y:S02]  /*f970*/  ISETP.GT.AND P2, PT, R3, 0x88, P2 ;  /* 0x000000880300780c */ /* 0x000fe40001744270 */
[----:B------:R-:W-:Y:S02]  /*f980*/  F2FP.F16.F32.PACK_AB R32, RZ, R32 ;  /* 0x00000020ff20723e */ /* 0x000fe400000000ff */
[----:B------:R-:W-:-:S02]  /*f990*/  F2FP.F16.F32.PACK_AB R33, RZ, R33 ;  /* 0x00000021ff21723e */ /* 0x000fc400000000ff */
[----:B------:R-:W-:Y:S02]  /*f9a0*/  F2FP.F16.F32.PACK_AB R34, RZ, R34 ;  /* 0x00000022ff22723e */ /* 0x000fe400000000ff */
[----:B------:R-:W-:Y:S02]  /*f9b0*/  F2FP.F16.F32.PACK_AB R35, RZ, R35 ;  /* 0x00000023ff23723e */ /* 0x000fe400000000ff */
[----:B------:R-:W-:Y:S01]  /*f9c0*/  F2FP.F16.F32.PACK_AB R36, RZ, R36 ;  /* 0x00000024ff24723e */ /* 0x000fe200000000ff */
[----:B------:R-:W-:Y:S01]  /*f9d0*/  @P0 STG.E.U16 desc[UR48][R10.64+0x12], R221 ;  /* 0x000012dd0a000986 */ /* 0x000fe2000c101530 */
[C---:B------:R-:W-:Y:S02]  /*f9e0*/  ISETP.GT.AND P0, PT, R3.reuse, 0x80, P3 ;  /* 0x000000800300780c */ /* 0x040fe40001f04270 */
[C---:B------:R-:W-:Y:S01]  /*f9f0*/  ISETP.GT.AND P3, PT, R3.reuse, 0x88, P3 ;  /* 0x000000880300780c */ /* 0x040fe20001f64270 */
[----:B------:R-:W-:Y:S01]  /*fa00*/  @P1 STG.E.U16 desc[UR48][R8.64+0x10], R222 ;  /* 0x000010de08001986 */ /* 0x000fe2000c101530 */
[----:B------:R-:W-:-:S02]  /*fa10*/  ISETP.GT.AND P1, PT, R3, 0x80, P6 ;  /* 0x000000800300780c */ /* 0x000fc40003724270 */
[----:B------:R-:W-:Y:S01]  /*fa20*/  F2FP.F16.F32.PACK_AB R37, RZ, R37 ;  /* 0x00000025ff25723e */ /* 0x000fe200000000ff */
[----:B------:R-:W-:Y:S01]  /*fa30*/  @P2 STG.E.U16 desc[UR48][R8.64+0x12], R223 ;  /* 0x000012df08002986 */ /* 0x000fe2000c101530 */
[C---:B------:R-:W-:Y:S02]  /*fa40*/  ISETP.GT.AND P2, PT, R3.reuse, 0x80, P5 ;  /* 0x000000800300780c */ /* 0x040fe40002f44270 */
[C---:B------:R-:W-:Y:S02]  /*fa50*/  ISETP.GT.AND P5, PT, R3.reuse, 0x88, P5 ;  /* 0x000000880300780c */ /* 0x040fe40002fa4270 */
[----:B------:R-:W-:Y:S01]  /*fa60*/  F2FP.F16.F32.PACK_AB R38, RZ, R38 ;  /* 0x00000026ff26723e */ /* 0x000fe200000000ff */
[----:B------:R-:W-:Y:S01]  /*fa70*/  @P0 STG.E.U16 desc[UR48][R10.64+0x20], R224 ;  /* 0x000020e00a000986 */ /* 0x000fe2000c101530 */
[C---:B------:R-:W-:Y:S02]  /*fa80*/  ISETP.GT.AND P0, PT, R3.reuse, 0x80, P4 ;  /* 0x000000800300780c */ /* 0x040fe40002704270 */
[----:B------:R-:W-:-:S02]  /*fa90*/  ISETP.GT.AND P4, PT, R3, 0x88, P4 ;  /* 0x000000880300780c */ /* 0x000fc40002784270 */
[----:B------:R-:W-:-:S03]  /*faa0*/  F2FP.F16.F32.PACK_AB R39, RZ, R39 ;  /* 0x00000027ff27723e */ /* 0x000fc600000000ff */
[----:B------:R-:W-:Y:S02]  /*fab0*/  @P2 IMAD.MOV.U32 R12, RZ, RZ, R10 ;  /* 0x000000ffff0c2224 */ /* 0x000fe400078e000a */
[----:B------:R-:W-:-:S04]  /*fac0*/  @P2 IMAD.MOV.U32 R13, RZ, RZ, R11 ;  /* 0x000000ffff0d2224 */ /* 0x000fc800078e000b */
[----:B------:R-:W-:Y:S02]  /*fad0*/  @P0 IMAD.MOV.U32 R14, RZ, RZ, R10 ;  /* 0x000000ffff0e0224 */ /* 0x000fe400078e000a */
[----:B------:R-:W-:-:S05]  /*fae0*/  @P0 IMAD.MOV.U32 R15, RZ, RZ, R11 ;  /* 0x000000ffff0f0224 */ /* 0x000fca00078e000b */
[----:B------:R-:W-:Y:S01]  /*faf0*/  @P0 STG.E.U16 desc[UR48][R14.64+0x22], R225 ;  /* 0x000022e10e000986 */ /* 0x000fe2000c101530 */
[C---:B------:R-:W-:Y:S02]  /*fb00*/  ISETP.GT.AND P0, PT, R3.reuse, 0x88, P6 ;  /* 0x000000880300780c */ /* 0x040fe40003704270 */
[C---:B------:R-:W-:Y:S01]  /*fb10*/  ISETP.GT.AND P6, PT, R0.reuse, 0x20, PT ;  /* 0x000000200000780c */ /* 0x040fe20003fc4270 */
[----:B------:R-:W-:Y:S03]  /*fb20*/  @P3 STG.E.U16 desc[UR48][R8.64+0x20], R226 ;  /* 0x000020e208003986 */ /* 0x000fe6000c101530 */
[----:B------:R-:W-:Y:S01]  /*fb30*/  ISETP.GT.AND P3, PT, R3, 0x8, P6 ;  /* 0x000000080300780c */ /* 0x000fe20003764270 */
[----:B------:R-:W-:Y:S01]  /*fb40*/  @P4 STG.E.U16 desc[UR48][R8.64+0x22], R227 ;  /* 0x000022e308004986 */ /* 0x000fe2000c101530 */
[----:B------:R-:W-:-:S03]  /*fb50*/  ISETP.GT.AND P4, PT, R0, 0x28, PT ;  /* 0x000000280000780c */ /* 0x000fc60003f84270 */
[----:B------:R-:W-:Y:S04]  /*fb60*/  @P2 STG.E.U16 desc[UR48][R12.64+0x30], R228 ;  /* 0x000030e40c002986 */ /* 0x000fe8000c101530 */
[----:B------:R0:W-:Y:S01]  /*fb70*/  @P1 STG.E.U16 desc[UR48][R10.64+0x32], R229 ;  /* 0x000032e50a001986 */ /* 0x0001e2000c101530 */
[----:B------:R-:W-:-:S03]  /*fb80*/  ISETP.GT.AND P1, PT, R3, RZ, P6 ;  /* 0x000000ff0300720c */ /* 0x000fc60003724270 */
[----:B------:R-:W-:Y:S01]  /*fb90*/  @P5 STG.E.U16 desc[UR48][R8.64+0x30], R230 ;  /* 0x000030e608005986 */ /* 0x000fe2000c101530 */
[----:B------:R-:W-:-:S03]  /*fba0*/  ISETP.GT.AND P5, PT, R0, 0x21, PT ;  /* 0x000000210000780c */ /* 0x000fc60003fa4270 */
[----:B------:R1:W-:Y:S01]  /*fbb0*/  @P0 STG.E.U16 desc[UR48][R8.64+0x32], R231 ;  /* 0x000032e708000986 */ /* 0x0003e2000c101530 */
[C---:B------:R-:W-:Y:S02]  /*fbc0*/  ISETP.GT.AND P2, PT, R3.reuse, RZ, P5 ;  /* 0x000000ff0300720c */ /* 0x040fe40002f44270 */
[C---:B------:R-:W-:Y:S01]  /*fbd0*/  ISETP.GT.AND P0, PT, R3.reuse, 0x8, P5 ;  /* 0x000000080300780c */ /* 0x040fe20002f04270 */
[----:B0-----:R-:W-:Y:S01]  /*fbe0*/  IMAD.U32 R11, RZ, RZ, UR8 ;  /* 0x00000008ff0b7e24 */ /* 0x001fe2000f8e00ff */
[----:B------:R-:W-:Y:S01]  /*fbf0*/  P2R R12, PR, RZ, 0x40 ;  /* 0x00000040ff0c7803 */ /* 0x000fe20000000000 */
[----:B------:R0:W-:Y:S01]  /*fc00*/  @P1 STG.E.U16 desc[UR48][R4.64+0x40], R200 ;  /* 0x000040c804001986 */ /* 0x0001e2000c101530 */
[----:B------:R-:W-:Y:S01]  /*fc10*/  ISETP.GT.AND P1, PT, R3, 0x8, P4 ;  /* 0x000000080300780c */ /* 0x000fe20002724270 */
[----:B------:R-:W-:Y:S01]  /*fc20*/  IMAD.WIDE.U32 R10, R11, 0xf0, R6 ;  /* 0x000000f00b0a7825 */ /* 0x000fe200078e0006 */
[----:B------:R-:W-:-:S03]  /*fc30*/  P2R R13, PR, RZ, 0x10 ;  /* 0x00000010ff0d7803 */ /* 0x000fc60000000000 */
[----:B------:R-:W-:Y:S02]  /*fc40*/  VIADD R11, R11, UR4 ;  /* 0x000000040b0b7c36 */ /* 0x000fe40008000000 */
[----:B------:R0:W-:Y:S01]  /*fc50*/  @P2 STG.E.U16 desc[UR48][R4.64+0x42], R201 ;  /* 0x000042c904002986 */ /* 0x0001e2000c101530 */
[----:B------:R-:W-:Y:S02]  /*fc60*/  ISETP.GT.AND P2, PT, R3, RZ, P4 ;  /* 0x000000ff0300720c */ /* 0x000fe40002744270 */
[C---:B------:R-:W-:Y:S01]  /*fc70*/  ISETP.GT.AND P4, PT, R0.reuse, 0x39, PT ;  /* 0x000000390000780c */ /* 0x040fe20003f84270 */
[----:B------:R0:W-:Y:S01]  /*fc80*/  @P3 STG.E.U16 desc[UR48][R6.64+0x40], R202 ;  /* 0x000040ca06003986 */ /* 0x0001e2000c101530 */
[----:B------:R-:W-:-:S03]  /*fc90*/  ISETP.GT.AND P3, PT, R0, 0x29, PT ;  /* 0x000000290000780c */ /* 0x000fc60003f64270 */
[----:B------:R0:W-:Y:S01]  /*fca0*/  @P0 STG.E.U16 desc[UR48][R6.64+0x42], R203 ;  /* 0x000042cb06000986 */ /* 0x0001e2000c101530 */
[----:B------:R-:W-:-:S05]  /*fcb0*/  ISETP.GT.AND P0, PT, R3, RZ, P3 ;  /* 0x000000ff0300720c */ /* 0x000fca0001f04270 */
[----:B------:R0:W-:Y:S01]  /*fcc0*/  @P2 STG.E.U16 desc[UR48][R4.64+0x50], R204 ;  /* 0x000050cc04002986 */ /* 0x0001e2000c101530 */
[----:B------:R-:W-:-:S07]  /*fcd0*/  ISETP.GT.AND P2, PT, R0, 0x30, PT ;  /* 0x000000300000780c */ /* 0x000fce0003f44270 */
[----:B------:R0:W-:Y:S01]  /*fce0*/  @P0 STG.E.U16 desc[UR48][R4.64+0x52], R205 ;  /* 0x000052cd04000986 */ /* 0x0001e2000c101530 */
[----:B------:R-:W-:-:S03]  /*fcf0*/  ISETP.GT.AND P0, PT, R3, 0x8, P3 ;  /* 0x000000080300780c */ /* 0x000fc60001f04270 */
[----:B------:R0:W-:Y:S01]  /*fd00*/  @P1 STG.E.U16 desc[UR48][R6.64+0x50], R206 ;  /* 0x000050ce06001986 */ /* 0x0001e2000c101530 */
[----:B------:R-:W-:-:S09]  /*fd10*/  ISETP.GT.AND P1, PT, R3, RZ, P2 ;  /* 0x000000ff0300720c */ /* 0x000fd20001724270 */
[----:B------:R0:W-:Y:S01]  /*fd20*/  @P0 STG.E.U16 desc[UR48][R6.64+0x52], R207 ;  /* 0x000052cf06000986 */ /* 0x0001e2000c101530 */
[----:B------:R-:W-:-:S03]  /*fd30*/  ISETP.GT.AND P0, PT, R0, 0x31, PT ;  /* 0x000000310000780c */ /* 0x000fc60003f04270 */
[----:B------:R0:W-:Y:S01]  /*fd40*/  @P1 STG.E.U16 desc[UR48][R4.64+0x60], R208 ;  /* 0x000060d004001986 */ /* 0x0001e2000c101530 */
[----:B------:R-:W-:-:S13]  /*fd50*/  ISETP.GT.AND P1, PT, R3, RZ, P0 ;  /* 0x000000ff0300720c */ /* 0x000fda0000724270 */
[----:B------:R0:W-:Y:S01]  /*fd60*/  @P1 STG.E.U16 desc[UR48][R4.64+0x62], R209 ;  /* 0x000062d104001986 */ /* 0x0001e2000c101530 */
[----:B------:R-:W-:-:S13]  /*fd70*/  ISETP.GT.AND P1, PT, R3, 0x8, P2 ;  /* 0x000000080300780c */ /* 0x000fda0001724270 */
[----:B------:R0:W-:Y:S01]  /*fd80*/  @P1 STG.E.U16 desc[UR48][R6.64+0x60], R210 ;  /* 0x000060d206001986 */ /* 0x0001e2000c101530 */
[----:B------:R-:W-:-:S13]  /*fd90*/  ISETP.GT.AND P1, PT, R3, 0x8, P0 ;  /* 0x000000080300780c */ /* 0x000fda0000724270 */
[----:B------:R0:W-:Y:S01]  /*fda0*/  @P1 STG.E.U16 desc[UR48][R6.64+0x62], R211 ;  /* 0x000062d306001986 */ /* 0x0001e2000c101530 */
[----:B-1----:R-:W-:-:S04]  /*fdb0*/  IADD3 R8, P1, R10, UR11, RZ ;  /* 0x0000000b0a087c10 */ /* 0x002fc8000ff3e0ff */
[----:B------:R-:W-:Y:S02]  /*fdc0*/  IADD3.X R9, R11, UR5, RZ, P1, !PT ;  /* 0x000000050b097c10 */ /* 0x000fe40008ffe4ff */
[----:B------:R-:W-:-:S04]  /*fdd0*/  ISETP.GT.AND P1, PT, R0, 0x38, PT ;  /* 0x000000380000780c */ /* 0x000fc80003f24270 */
[----:B------:R-:W-:-:S13]  /*fde0*/  ISETP.GT.AND P6, PT, R3, RZ, P1 ;  /* 0x000000ff0300720c */ /* 0x000fda0000fc4270 */
[----:B------:R0:W-:Y:S01]  /*fdf0*/  @P6 STG.E.U16 desc[UR48][R4.64+0x70], R212 ;  /* 0x000070d404006986 */ /* 0x0001e2000c101530 */
[C---:B------:R-:W-:Y:S02]  /*fe00*/  ISETP.GT.AND P6, PT, R3.reuse, RZ, P4 ;  /* 0x000000ff0300720c */ /* 0x040fe400027c4270 */
[----:B------:R-:W-:-:S11]  /*fe10*/  ISETP.GT.AND P4, PT, R3, 0x8, P4 ;  /* 0x000000080300780c */ /* 0x000fd60002784270 */
[----:B------:R0:W-:Y:S01]  /*fe20*/  @P6 STG.E.U16 desc[UR48][R4.64+0x72], R213 ;  /* 0x000072d504006986 */ /* 0x0001e2000c101530 */
[----:B------:R-:W-:-:S03]  /*fe30*/  ISETP.GT.AND P6, PT, R3, 0x8, P1 ;  /* 0x000000080300780c */ /* 0x000fc60000fc4270 */
[----:B------:R0:W-:Y:S10]  /*fe40*/  @P4 STG.E.U16 desc[UR48][R6.64+0x72], R215 ;  /* 0x000072d706004986 */ /* 0x0001f4000c101530 */
[----:B------:R0:W-:Y:S01]  /*fe50*/  @P6 STG.E.U16 desc[UR48][R6.64+0x70], R214 ;  /* 0x000070d606006986 */ /* 0x0001e2000c101530 */
[----:B------:R-:W-:-:S04]  /*fe60*/  ISETP.NE.AND P6, PT, R12, RZ, PT ;  /* 0x000000ff0c00720c */ /* 0x000fc80003fc5270 */
[C---:B------:R-:W-:Y:S02]  /*fe70*/  ISETP.GT.AND P4, PT, R3.reuse, 0x80, P6 ;  /* 0x000000800300780c */ /* 0x040fe40003784270 */
[----:B------:R-:W-:-:S11]  /*fe80*/  ISETP.GT.AND P6, PT, R3, 0x88, P6 ;  /* 0x000000880300780c */ /* 0x000fd600037c4270 */
[----:B------:R0:W-:Y:S01]  /*fe90*/  @P4 STG.E.U16 desc[UR48][R10.64+0x40], R184 ;  /* 0x000040b80a004986 */ /* 0x0001e2000c101530 */
[C---:B------:R-:W-:Y:S02]  /*fea0*/  ISETP.GT.AND P4, PT, R3.reuse, 0x80, P5 ;  /* 0x000000800300780c */ /* 0x040fe40002f84270 */
[----:B------:R-:W-:-:S11]  /*feb0*/  ISETP.GT.AND P5, PT, R3, 0x88, P5 ;  /* 0x000000880300780c */ /* 0x000fd60002fa4270 */
[----:B------:R0:W-:Y:S01]  /*fec0*/  @P4 STG.E.U16 desc[UR48][R10.64+0x42], R185 ;  /* 0x000042b90a004986 */ /* 0x0001e2000c101530 */
[----:B------:R-:W-:-:S03]  /*fed0*/  ISETP.NE.AND P4, PT, R13, RZ, PT ;  /* 0x000000ff0d00720c */ /* 0x000fc60003f85270 */
[----:B------:R0:W-:Y:S01]  /*fee0*/  @P5 STG.E.U16 desc[UR48][R8.64+0x42], R187 ;  /* 0x000042bb08005986 */ /* 0x0001e2000c101530 */
[C---:B------:R-:W-:Y:S02]  /*fef0*/  ISETP.GT.AND P5, PT, R3.reuse, 0x80, P4 ;  /* 0x000000800300780c */ /* 0x040fe400027a4270 */
[----:B------:R-:W-:Y:S01]  /*ff00*/  ISETP.GT.AND P4, PT, R3, 0x88, P4 ;  /* 0x000000880300780c */ /* 0x000fe20002784270 */
[----:B------:R0:W-:Y:S01]  /*ff10*/  @P6 STG.E.U16 desc[UR48][R8.64+0x40], R186 ;  /* 0x000040ba08006986 */ /* 0x0001e2000c101530 */
[----:B------:R-:W-:-:S09]  /*ff20*/  ISETP.GT.AND P6, PT, R0, 0x39, PT ;  /* 0x000000390000780c */ /* 0x000fd20003fc4270 */
[----:B------:R0:W-:Y:S01]  /*ff30*/  @P5 STG.E.U16 desc[UR48][R10.64+0x50], R188 ;  /* 0x000050bc0a005986 */ /* 0x0001e2000c101530 */
[C---:B------:R-:W-:Y:S02]  /*ff40*/  ISETP.GT.AND P5, PT, R3.reuse, 0x80, P3 ;  /* 0x000000800300780c */ /* 0x040fe40001fa4270 */
[----:B------:R-:W-:-:S11]  /*ff50*/  ISETP.GT.AND P3, PT, R3, 0x88, P3 ;  /* 0x000000880300780c */ /* 0x000fd60001f64270 */
[----:B------:R0:W-:Y:S01]  /*ff60*/  @P5 STG.E.U16 desc[UR48][R10.64+0x52], R189 ;  /* 0x000052bd0a005986 */ /* 0x0001e2000c101530 */
[C---:B------:R-:W-:Y:S02]  /*ff70*/  ISETP.GT.AND P5, PT, R3.reuse, 0x80, P0 ;  /* 0x000000800300780c */ /* 0x040fe400007a4270 */
[C---:B------:R-:W-:Y:S01]  /*ff80*/  ISETP.GT.AND P0, PT, R3.reuse, 0x88, P0 ;  /* 0x000000880300780c */ /* 0x040fe20000704270 */
[----:B------:R0:W-:Y:S01]  /*ff90*/  @P4 STG.E.U16 desc[UR48][R8.64+0x50], R190 ;  /* 0x000050be08004986 */ /* 0x0001e2000c101530 */
[C---:B------:R-:W-:Y:S02]  /*ffa0*/  ISETP.GT.AND P4, PT, R3.reuse, 0x80, P2 ;  /* 0x000000800300780c */ /* 0x040fe40001784270 */
[C---:B------:R-:W-:Y:S01]  /*ffb0*/  ISETP.GT.AND P2, PT, R3.reuse, 0x88, P2 ;  /* 0x000000880300780c */ /* 0x040fe20001744270 */
[----:B------:R0:W-:Y:S01]  /*ffc0*/  @P3 STG.E.U16 desc[UR48][R8.64+0x52], R191 ;  /* 0x000052bf08003986 */ /* 0x0001e2000c101530 */
[C---:B------:R-:W-:Y:S02]  /*ffd0*/  ISETP.GT.AND P3, PT, R3.reuse, 0x80, P1 ;  /* 0x000000800300780c */ /* 0x040fe40000f64270 */
[----:B------:R-:W-:-:S03]  /*ffe0*/  ISETP.GT.AND P1, PT, R3, 0x88, P1 ;  /* 0x000000880300780c */ /* 0x000fc60000f24270 */
[----:B------:R0:W-:Y:S01]  /*fff0*/  @P5 STG.E.U16 desc[UR48][R10.64+0x62], R193 ;  /* 0x000062c10a005986 */ /* 0x0001e2000c101530 */
[----:B------:R-:W-:-:S03]  /*10000*/  ISETP.GT.AND P5, PT, R0, 0x41, PT ;  /* 0x000000410000780c */ /* 0x000fc60003fa4270 */
[----:B------:R0:W-:Y:S01]  /*10010*/  @P4 STG.E.U16 desc[UR48][R10.64+0x60], R192 ;  /* 0x000060c00a004986 */ /* 0x0001e2000c101530 */
[C---:B------:R-:W-:Y:S02]  /*10020*/  ISETP.GT.AND P4, PT, R3.reuse, 0x80, P6 ;  /* 0x000000800300780c */ /* 0x040fe40003784270 */
[C---:B------:R-:W-:Y:S01]  /*10030*/  ISETP.GT.AND P6, PT, R0.reuse, 0x40, PT ;  /* 0x000000400000780c */ /* 0x040fe20003fc4270 */
[----:B------:R0:W-:Y:S01]  /*10040*/  @P2 STG.E.U16 desc[UR48][R8.64+0x60], R194 ;  /* 0x000060c208002986 */ /* 0x0001e2000c101530 */
[----:B------:R-:W-:Y:S02]  /*10050*/  ISETP.GT.AND P2, PT, R0, 0x39, PT ;  /* 0x000000390000780c */ /* 0x000fe40003f44270 */
[----:B------:R-:W-:Y:S01]  /*10060*/  P2R R12, PR, RZ, 0x40 ;  /* 0x00000040ff0c7803 */ /* 0x000fe20000000000 */
[----:B------:R0:W-:Y:S01]  /*10070*/  @P0 STG.E.U16 desc[UR48][R8.64+0x62], R195 ;  /* 0x000062c308000986 */ /* 0x0001e2000c101530 */
[C---:B------:R-:W-:Y:S02]  /*10080*/  ISETP.GT.AND P0, PT, R3.reuse, 0x88, P2 ;  /* 0x000000880300780c */ /* 0x040fe40001704270 */
[C---:B------:R-:W-:Y:S01]  /*10090*/  ISETP.GT.AND P2, PT, R3.reuse, RZ, P6 ;  /* 0x000000ff0300720c */ /* 0x040fe20003744270 */
[----:B------:R0:W-:Y:S01]  /*100a0*/  @P3 STG.E.U16 desc[UR48][R10.64+0x70], R196 ;  /* 0x000070c40a003986 */ /* 0x0001e2000c101530 */
[----:B------:R-:W-:-:S03]  /*100b0*/  ISETP.GT.AND P3, PT, R3, RZ, P5 ;  /* 0x000000ff0300720c */ /* 0x000fc60002f64270 */
[----:B------:R0:W-:Y:S01]  /*100c0*/  @P4 STG.E.U16 desc[UR48][R10.64+0x72], R197 ;  /* 0x000072c50a004986 */ /* 0x0001e2000c101530 */
[----:B------:R-:W-:-:S03]  /*100d0*/  ISETP.GT.AND P4, PT, R3, 0x8, P6 ;  /* 0x000000080300780c */ /* 0x000fc60003784270 */
[----:B------:R0:W-:Y:S01]  /*100e0*/  @P1 STG.E.U16 desc[UR48][R8.64+0x70], R198 ;  /* 0x000070c608001986 */ /* 0x0001e2000c101530 */
[----:B------:R-:W-:-:S03]  /*100f0*/  ISETP.GT.AND P1, PT, R3, 0x8, P5 ;  /* 0x000000080300780c */ /* 0x000fc60002f24270 */
[----:B------:R0:W-:Y:S04]  /*10100*/  @P0 STG.E.U16 desc[UR48][R8.64+0x72], R199 ;  /* 0x000072c708000986 */ /* 0x0001e8000c101530 */
[----:B------:R0:W-:Y:S04]  /*10110*/  @P2 STG.E.U16 desc[UR48][R4.64+0x80], R168 ;  /* 0x000080a804002986 */ /* 0x0001e8000c101530 */
[----:B------:R0:W-:Y:S01]  /*10120*/  @P3 STG.E.U16 desc[UR48][R4.64+0x82], R169 ;  /* 0x000082a904003986 */ /* 0x0001e2000c101530 */
[----:B------:R-:W-:-:S03]  /*10130*/  ISETP.GT.AND P3, PT, R0, 0x49, PT ;  /* 0x000000490000780c */ /* 0x000fc60003f64270 */
[----:B------:R0:W-:Y:S01]  /*10140*/  @P4 STG.E.U16 desc[UR48][R6.64+0x80], R170 ;  /* 0x000080aa06004986 */ /* 0x0001e2000c101530 */
[C---:B------:R-:W-:Y:S02]  /*10150*/  ISETP.GT.AND P4, PT, R0.reuse, 0x48, PT ;  /* 0x000000480000780c */ /* 0x040fe40003f84270 */
[C---:B------:R-:W-:Y:S01]  /*10160*/  ISETP.GT.AND P2, PT, R3.reuse, RZ, P3 ;  /* 0x000000ff0300720c */ /* 0x040fe20001f44270 */
[----:B------:R0:W-:Y:S01]  /*10170*/  @P1 STG.E.U16 desc[UR48][R6.64+0x82], R171 ;  /* 0x000082ab06001986 */ /* 0x0001e2000c101530 */
[C---:B------:R-:W-:Y:S02]  /*10180*/  ISETP.GT.AND P0, PT, R3.reuse, RZ, P4 ;  /* 0x000000ff0300720c */ /* 0x040fe40002704270 */
[----:B------:R-:W-:Y:S02]  /*10190*/  ISETP.GT.AND P1, PT, R3, 0x8, P4 ;  /* 0x000000080300780c */ /* 0x000fe40002724270 */
[----:B------:R-:W-:Y:S02]  /*101a0*/  P2R R13, PR, RZ, 0x10 ;  /* 0x00000010ff0d7803 */ /* 0x000fe40000000000 */
[----:B------:R-:W-:-:S05]  /*101b0*/  ISETP.GT.AND P4, PT, R0, 0x59, PT ;  /* 0x000000590000780c */ /* 0x000fca0003f84270 */
[----:B------:R0:W-:Y:S01]  /*101c0*/  @P2 STG.E.U16 desc[UR48][R4.64+0x92], R173 ;  /* 0x000092ad04002986 */ /* 0x0001e2000c101530 */
[----:B------:R-:W-:-:S03]  /*101d0*/  ISETP.GT.AND P2, PT, R0, 0x50, PT ;  /* 0x000000500000780c */ /* 0x000fc60003f44270 */
        /* <DEDUP_REMOVED lines=284> */
[----:B------:R-:W-:-:S03]  /*113a0*/  ISETP.GT.AND P4, PT, R3, 0x80, P5 ;  /* 0x000000800300780c */ /* 0x000fc60002f84270 */
[----:B------:R0:W-:Y:S01]  /*113b0*/  @P2 STG.E.U16 desc[UR48][R8.64+0x160], R66 ;  /* 0x0001604208002986 */ /* 0x0001e2000c101530 */
[----:B------:R-:W-:-:S03]  /*113c0*/  ISETP.GT.AND P2, PT, R3, RZ, P6 ;  /* 0x000000ff0300720c */ /* 0x000fc60003744270 */
[----:B------:R0:W-:Y:S01]  /*113d0*/  @P0 STG.E.U16 desc[UR48][R8.64+0x162], R67 ;  /* 0x0001624308000986 */ /* 0x0001e2000c101530 */
[----:B------:R-:W-:-:S03]  /*113e0*/  ISETP.GT.AND P0, PT, R0, 0xc1, PT ;  /* 0x000000c10000780c */ /* 0x000fc60003f04270 */
[----:B------:R0:W-:Y:S01]  /*113f0*/  @P3 STG.E.U16 desc[UR48][R10.64+0x170], R68 ;  /* 0x000170440a003986 */ /* 0x0001e2000c101530 */
[----:B------:R-:W-:-:S03]  /*11400*/  ISETP.GT.AND P3, PT, R3, 0x8, P0 ;  /* 0x000000080300780c */ /* 0x000fc60000764270 */
[----:B------:R0:W-:Y:S01]  /*11410*/  @P4 STG.E.U16 desc[UR48][R10.64+0x172], R69 ;  /* 0x000172450a004986 */ /* 0x0001e2000c101530 */
[----:B------:R-:W-:-:S03]  /*11420*/  ISETP.GT.AND P4, PT, R3, RZ, P0 ;  /* 0x000000ff0300720c */ /* 0x000fc60000784270 */
[----:B------:R0:W-:Y:S01]  /*11430*/  @P1 STG.E.U16 desc[UR48][R8.64+0x170], R70 ;  /* 0x0001704608001986 */ /* 0x0001e2000c101530 */
[C---:B------:R-:W-:Y:S02]  /*11440*/  ISETP.GT.AND P1, PT, R3.reuse, 0x88, P5 ;  /* 0x000000880300780c */ /* 0x040fe40002f24270 */
[----:B------:R-:W-:-:S11]  /*11450*/  ISETP.GT.AND P5, PT, R3, 0x8, P6 ;  /* 0x000000080300780c */ /* 0x000fd600037a4270 */
[----:B------:R0:W-:Y:S01]  /*11460*/  @P1 STG.E.U16 desc[UR48][R8.64+0x172], R71 ;  /* 0x0001724708001986 */ /* 0x0001e2000c101530 */
[----:B------:R-:W-:-:S03]  /*11470*/  ISETP.GT.AND P1, PT, R0, 0xc8, PT ;  /* 0x000000c80000780c */ /* 0x000fc60003f24270 */
[----:B------:R0:W-:Y:S01]  /*11480*/  @P2 STG.E.U16 desc[UR48][R4.64+0x180], R40 ;  /* 0x0001802804002986 */ /* 0x0001e2000c101530 */
[----:B------:R-:W-:Y:S02]  /*11490*/  ISETP.GT.AND P2, PT, R0, 0xc9, PT ;  /* 0x000000c90000780c */ /* 0x000fe40003f44270 */
[----:B------:R-:W-:Y:S01]  /*114a0*/  P2R R13, PR, RZ, 0x2 ;  /* 0x00000002ff0d7803 */ /* 0x000fe20000000000 */
[----:B------:R0:W-:Y:S01]  /*114b0*/  @P4 STG.E.U16 desc[UR48][R4.64+0x182], R41 ;  /* 0x0001822904004986 */ /* 0x0001e2000c101530 */
[C---:B------:R-:W-:Y:S02]  /*114c0*/  ISETP.GT.AND P4, PT, R3.reuse, RZ, P1 ;  /* 0x000000ff0300720c */ /* 0x040fe40000f84270 */
[----:B------:R-:W-:Y:S01]  /*114d0*/  P2R R12, PR, RZ, 0x4 ;  /* 0x00000004ff0c7803 */ /* 0x000fe20000000000 */
[----:B------:R0:W-:Y:S01]  /*114e0*/  @P3 STG.E.U16 desc[UR48][R6.64+0x182], R43 ;  /* 0x0001822b06003986 */ /* 0x0001e2000c101530 */
[----:B------:R-:W-:-:S03]  /*114f0*/  ISETP.GT.AND P3, PT, R3, RZ, P2 ;  /* 0x000000ff0300720c */ /* 0x000fc60001764270 */
[----:B------:R0:W-:Y:S01]  /*11500*/  @P5 STG.E.U16 desc[UR48][R6.64+0x180], R42 ;  /* 0x0001802a06005986 */ /* 0x0001e2000c101530 */
[----:B------:R-:W-:-:S05]  /*11510*/  ISETP.GT.AND P5, PT, R3, 0x8, P1 ;  /* 0x000000080300780c */ /* 0x000fca0000fa4270 */
[----:B------:R0:W-:Y:S01]  /*11520*/  @P4 STG.E.U16 desc[UR48][R4.64+0x190], R44 ;  /* 0x0001902c04004986 */ /* 0x0001e2000c101530 */
[----:B------:R-:W-:-:S03]  /*11530*/  ISETP.GT.AND P4, PT, R3, 0x8, P2 ;  /* 0x000000080300780c */ /* 0x000fc60001784270 */
[----:B------:R0:W-:Y:S01]  /*11540*/  @P3 STG.E.U16 desc[UR48][R4.64+0x192], R45 ;  /* 0x0001922d04003986 */ /* 0x0001e2000c101530 */
[----:B------:R-:W-:-:S03]  /*11550*/  ISETP.GT.AND P3, PT, R0, 0xd0, PT ;  /* 0x000000d00000780c */ /* 0x000fc60003f64270 */
[----:B------:R0:W-:Y:S01]  /*11560*/  @P5 STG.E.U16 desc[UR48][R6.64+0x190], R46 ;  /* 0x0001902e06005986 */ /* 0x0001e2000c101530 */
[----:B------:R-:W-:-:S05]  /*11570*/  ISETP.GT.AND P5, PT, R3, RZ, P3 ;  /* 0x000000ff0300720c */ /* 0x000fca0001fa4270 */
[----:B------:R0:W-:Y:S01]  /*11580*/  @P4 STG.E.U16 desc[UR48][R6.64+0x192], R47 ;  /* 0x0001922f06004986 */ /* 0x0001e2000c101530 */
[----:B------:R-:W-:-:S07]  /*11590*/  ISETP.GT.AND P4, PT, R0, 0xd1, PT ;  /* 0x000000d10000780c */ /* 0x000fce0003f84270 */
        /* <DEDUP_REMOVED lines=10> */
[----:B------:R-:W-:-:S04]  /*11640*/  ISETP.GT.AND P6, PT, R0, 0xd9, PT ;  /* 0x000000d90000780c */ /* 0x000fc80003fc4270 */
[----:B------:R-:W-:-:S13]  /*11650*/  ISETP.GT.AND P1, PT, R3, RZ, P6 ;  /* 0x000000ff0300720c */ /* 0x000fda0003724270 */
[----:B------:R0:W-:Y:S01]  /*11660*/  @P1 STG.E.U16 desc[UR48][R4.64+0x1b2], R53 ;  /* 0x0001b23504001986 */ /* 0x0001e2000c101530 */
[----:B------:R-:W-:-:S13]  /*11670*/  ISETP.GT.AND P1, PT, R3, 0x8, P5 ;  /* 0x000000080300780c */ /* 0x000fda0002f24270 */
[----:B------:R0:W-:Y:S01]  /*11680*/  @P1 STG.E.U16 desc[UR48][R6.64+0x1b0], R54 ;  /* 0x0001b03606001986 */ /* 0x0001e2000c101530 */
[----:B------:R-:W-:-:S13]  /*11690*/  ISETP.GT.AND P1, PT, R3, 0x8, P6 ;  /* 0x000000080300780c */ /* 0x000fda0003724270 */
[----:B------:R0:W-:Y:S01]  /*116a0*/  @P1 STG.E.U16 desc[UR48][R6.64+0x1b2], R55 ;  /* 0x0001b23706001986 */ /* 0x0001e2000c101530 */
[----:B------:R-:W-:-:S04]  /*116b0*/  ISETP.GT.AND P1, PT, R0, 0xc0, PT ;  /* 0x000000c00000780c */ /* 0x000fc80003f24270 */
        /* <DEDUP_REMOVED lines=8> */
[----:B------:R-:W-:-:S03]  /*11740*/  ISETP.NE.AND P1, PT, R13, RZ, PT ;  /* 0x000000ff0d00720c */ /* 0x000fc60003f25270 */
[----:B------:R0:W-:Y:S01]  /*11750*/  @P0 STG.E.U16 desc[UR48][R8.64+0x182], R27 ;  /* 0x0001821b08000986 */ /* 0x0001e2000c101530 */
[C---:B------:R-:W-:Y:S02]  /*11760*/  ISETP.GT.AND P0, PT, R3.reuse, 0x80, P1 ;  /* 0x000000800300780c */ /* 0x040fe40000f04270 */
[----:B------:R-:W-:-:S11]  /*11770*/  ISETP.GT.AND P1, PT, R3, 0x88, P1 ;  /* 0x000000880300780c */ /* 0x000fd60000f24270 */
        /* <DEDUP_REMOVED lines=13> */
[C---:B------:R-:W-:Y:S02]  /*11850*/  ISETP.GT.AND P0, PT, R3.reuse, 0x80, P6 ;  /* 0x000000800300780c */ /* 0x040fe40003704270 */
[----:B------:R-:W-:Y:S01]  /*11860*/  ISETP.GT.AND P6, PT, R3, 0x88, P6 ;  /* 0x000000880300780c */ /* 0x000fe200037c4270 */
[----:B------:R0:W-:Y:S04]  /*11870*/  @P1 STG.E.U16 desc[UR48][R10.64+0x1a2], R33 ;  /* 0x0001a2210a001986 */ /* 0x0001e8000c101530 */
[----:B------:R0:W-:Y:S04]  /*11880*/  @P3 STG.E.U16 desc[UR48][R8.64+0x1a0], R34 ;  /* 0x0001a02208003986 */ /* 0x0001e8000c101530 */
[----:B------:R0:W-:Y:S04]  /*11890*/  @P4 STG.E.U16 desc[UR48][R8.64+0x1a2], R35 ;  /* 0x0001a22308004986 */ /* 0x0001e8000c101530 */
[----:B------:R0:W-:Y:S04]  /*118a0*/  @P2 STG.E.U16 desc[UR48][R10.64+0x1b0], R36 ;  /* 0x0001b0240a002986 */ /* 0x0001e8000c101530 */
[----:B------:R0:W-:Y:S04]  /*118b0*/  @P0 STG.E.U16 desc[UR48][R10.64+0x1b2], R37 ;  /* 0x0001b2250a000986 */ /* 0x0001e8000c101530 */
[----:B------:R0:W-:Y:S04]  /*118c0*/  @P5 STG.E.U16 desc[UR48][R8.64+0x1b0], R38 ;  /* 0x0001b02608005986 */ /* 0x0001e8000c101530 */
[----:B------:R0:W-:Y:S02]  /*118d0*/  @P6 STG.E.U16 desc[UR48][R8.64+0x1b2], R39 ;  /* 0x0001b22708006986 */ /* 0x0001e4000c101530 */
.L_x_472:
[----:B------:R-:W-:Y:S05]  /*118e0*/  BSYNC B0 ;  /* 0x0000000000007941 */ /* 0x000fea0003800000 */
.L_x_28:
[----:B0-----:R-:W2:Y:S04]  /*118f0*/  LDL.LU R5, [R1+0x40] ;  /* 0x0000400001057983 */ /* 0x001ea80000300800 */
[----:B------:R-:W2:Y:S01]  /*11900*/  LDL.LU R4, [R1+0x44] ;  /* 0x0000440001047983 */ /* 0x000ea20000300800 */
[----:B------:R-:W-:Y:S01]  /*11910*/  ULDC UR4, c[0x0][0xc] ;  /* 0x0000030000047ab9 */ /* 0x000fe20000000800 */
[----:B------:R-:W-:Y:S01]  /*11920*/  ULDC UR5, c[0x0][0x10] ;  /* 0x0000040000057ab9 */ /* 0x000fe20000000800 */
[----:B------:R-:W2:Y:S01]  /*11930*/  LDC R3, c[0x0][0x14] ;  /* 0x00000500ff037b82 */ /* 0x000ea20000000800 */
[----:B------:R-:W-:Y:S01]  /*11940*/  UIMAD.WIDE.U32 UR4, UR4, UR5, URZ ;  /* 0x00000005040472a5 */ /* 0x000fe2000f8e003f */
[----:B------:R-:W-:Y:S01]  /*11950*/  PRMT R0, RZ, 0x7610, R0 ;  /* 0x00007610ff007816 */ /* 0x000fe20000000000 */
[----:B------:R-:W-:Y:S01]  /*11960*/  UMOV UR43, 0xffffffff ;  /* 0xffffffff002b7882 */ /* 0x000fe20000000000 */
[----:B------:R-:W-:-:S03]  /*11970*/  UMOV UR42, 0xffffffff ;  /* 0xffffffff002a7882 */ /* 0x000fc60000000000 */
[----:B--2---:R-:W-:-:S04]  /*11980*/  IMAD.WIDE.U32 R4, R3, UR4, R4 ;  /* 0x0000000403047c25 */ /* 0x004fc8000f8e0004 */
[----:B------:R-:W-:Y:S01]  /*11990*/  IMAD R3, R3, UR5, RZ ;  /* 0x0000000503037c24 */ /* 0x000fe2000f8e02ff */
[----:B------:R-:W-:Y:S01]  /*119a0*/  ULDC.64 UR4, c[0x0][0x650] ;  /* 0x0001940000047ab9 */ /* 0x000fe20000000a00 */
[----:B------:R-:W-:Y:S01]  /*119b0*/  IMAD.MOV.U32 R7, RZ, RZ, R4 ;  /* 0x000000ffff077224 */ /* 0x000fe200078e0004 */
[----:B------:R-:W-:Y:S01]  /*119c0*/  ISETP.GE.U32.AND P0, PT, R4, UR4, PT ;  /* 0x0000000404007c0c */ /* 0x000fe2000bf06070 */
[----:B------:R-:W-:-:S05]  /*119d0*/  IMAD.IADD R6, R5, 0x1, R3 ;  /* 0x0000000105067824 */ /* 0x000fca00078e0203 */
[----:B------:R0:W-:Y:S01]  /*119e0*/  STL [R1+0x40], R6 ;  /* 0x0000400601007387 */ /* 0x0001e20000100800 */
[----:B------:R-:W-:-:S03]  /*119f0*/  ISETP.GE.U32.AND.EX P0, PT, R6, UR5, PT, P0 ;  /* 0x0000000506007c0c */ /* 0x000fc6000bf06100 */
[----:B------:R0:W-:Y:S10]  /*11a00*/  STL [R1+0x44], R7 ;  /* 0x0000440701007387 */ /* 0x0001f40000100800 */
[----:B0-----:R-:W-:Y:S05]  /*11a10*/  @P0 BRA `(.L_x_473) ;  /* 0x0000000400880947 */ /* 0x001fea0003800000 */
[----:B------:R-:W0:Y:S01]  /*11a20*/  S2UR UR6, SR_CTAID.X ;  /* 0x00000000000679c3 */ /* 0x000e220000002500 */
[----:B------:R-:W-:Y:S01]  /*11a30*/  ULDC.64 UR12, c[0x0][0x628] ;  /* 0x00018a00000c7ab9 */ /* 0x000fe20000000a00 */
[----:B------:R-:W-:Y:S01]  /*11a40*/  ULDC UR4, c[0x0][0x150] ;  /* 0x0000540000047ab9 */ /* 0x000fe20000000800 */
[----:B------:R-:W-:Y:S01]  /*11a50*/  ISETP.NE.U32.AND P0, PT, RZ, UR12, PT ;  /* 0x0000000cff007c0c */ /* 0x000fe2000bf05070 */
[----:B------:R-:W-:Y:S01]  /*11a60*/  ULDC UR15, c[0x0][0x630] ;  /* 0x00018c00000f7ab9 */ /* 0x000fe20000000800 */
[C---:B------:R-:W-:Y:S01]  /*11a70*/  R2UR UR16, R7.reuse ;  /* 0x00000000071072ca */ /* 0x040fe200000e0000 */
[----:B------:R-:W-:Y:S01]  /*11a80*/  ULDC UR19, c[0x0][0x154] ;  /* 0x0000550000137ab9 */ /* 0x000fe20000000800 */
[----:B------:R-:W-:Y:S01]  /*11a90*/  ISETP.NE.AND.EX P0, PT, RZ, UR13, PT, P0 ;  /* 0x0000000dff007c0c */ /* 0x000fe2000bf05300 */
[----:B------:R-:W2:Y:S01]  /*11aa0*/  S2UR UR18, SR_CTAID.Y ;  /* 0x00000000001279c3 */ /* 0x000ea20000002600 */
[----:B------:R-:W-:Y:S02]  /*11ab0*/  R2UR UR17, R6 ;  /* 0x00000000061172ca */ /* 0x000fe400000e0000 */
[----:B------:R-:W-:-:S02]  /*11ac0*/  R2UR UR10, R7 ;  /* 0x00000000070a72ca */ /* 0x000fc400000e0000 */
[----:B------:R-:W-:Y:S02]  /*11ad0*/  R2UR UR11, R6 ;  /* 0x00000000060b72ca */ /* 0x000fe400000e0000 */
[----:B0-----:R-:W-:-:S05]  /*11ae0*/  I2FP.F32.U32 R0, UR6 ;  /* 0x0000000600007c45 */ /* 0x001fca0008201000 */
[----:B------:R-:W-:-:S04]  /*11af0*/  FMUL R0, R0, UR4 ;  /* 0x0000000400007c20 */ /* 0x000fc80008400000 */
[----:B------:R0:W0:Y:S01]  /*11b00*/  F2I.U32.TRUNC.NTZ R3, R0 ;  /* 0x0000000000037305 */ /* 0x000022000020f000 */
[----:B--2---:R-:W-:Y:S05]  /*11b10*/  @!P0 BRA `(.L_x_474) ;  /* 0x0000000000308947 */ /* 0x004fea0003800000 */
        /* <DEDUP_REMOVED lines=12> */
.L_x_474:
[----:B------:R-:W-:Y:S01]  /*11be0*/  USHF.R.U64 UR42, UR10, UR15, UR11 ;  /* 0x0000000f0a2a7299 */ /* 0x000fe2000800120b */
[----:B0-----:R-:W-:Y:S01]  /*11bf0*/  I2FP.F32.U32 R0, UR18 ;  /* 0x0000001200007c45 */ /* 0x001fe20008201000 */
[----:B------:R-:W-:Y:S02]  /*11c00*/  USHF.R.U32.HI UR4, URZ, UR15, UR11 ;  /* 0x0000000f3f047299 */ /* 0x000fe4000801160b */
        /* <DEDUP_REMOVED lines=8> */
[----:B------:R-:W-:Y:S01]  /*11c90*/  UIMAD.WIDE.U32 UR8, UR10, UR12, UR8 ;  /* 0x0000000c0a0872a5 */ /* 0x000fe2000f8e0008 */
[----:B------:R-:W-:Y:S01]  /*11ca0*/  R2UR UR12, R3 ;  /* 0x00000000030c72ca */ /* 0x000fe200000e0000 */
[----:B------:R-:W-:Y:S01]  /*11cb0*/  UIMAD UR10, UR10, UR13, UR4 ;  /* 0x0000000d0a0a72a4 */ /* 0x000fe2000f8e0204 */
[----:B------:R-:W-:Y:S01]  /*11cc0*/  ULDC UR11, c[0x0][0x618] ;  /* 0x00018600000b7ab9 */ /* 0x000fe20000000800 */
[----:B------:R-:W-:Y:S02]  /*11cd0*/  ULDC UR21, c[0x0][0x658] ;  /* 0x0001960000157ab9 */ /* 0x000fe40000000800 */
[----:B------:R-:W-:Y:S01]  /*11ce0*/  UIADD3 UR9, UR9, UR10, URZ ;  /* 0x0000000a09097290 */ /* 0x000fe2000fffe03f */
[----:B------:R-:W-:Y:S01]  /*11cf0*/  UMOV UR15, 0xffffffff ;  /* 0xffffffff000f7882 */ /* 0x000fe20000000000 */
[----:B------:R-:W-:Y:S01]  /*11d00*/  ULDC.64 UR4, c[0x0][0x640] ;  /* 0x0001900000047ab9 */ /* 0x000fe20000000a00 */
[----:B------:R-:W-:Y:S01]  /*11d10*/  USHF.L.U32 UR15, UR15, UR21, URZ ;  /* 0x000000150f0f7299 */ /* 0x000fe2000800063f */
[----:B------:R-:W-:Y:S01]  /*11d20*/  ISETP.NE.U32.AND P0, PT, RZ, UR4, PT ;  /* 0x00000004ff007c0c */ /* 0x000fe2000bf05070 */
[----:B------:R-:W-:-:S02]  /*11d30*/  USHF.R.U64 UR16, UR8, UR11, UR9 ;  /* 0x0000000b08107299 */ /* 0x000fc40008001209 */
[----:B------:R-:W-:Y:S01]  /*11d40*/  USHF.R.U32.HI UR8, URZ, UR11, UR9 ;  /* 0x0000000b3f087299 */ /* 0x000fe20008011609 */
[----:B0-----:R-:W-:Y:S01]  /*11d50*/  R2UR UR14, R0 ;  /* 0x00000000000e72ca */ /* 0x001fe200000e0000 */
[----:B------:R-:W-:Y:S01]  /*11d60*/  ULDC UR17, c[0x0][0x608] ;  /* 0x0001820000117ab9 */ /* 0x000fe20000000800 */
[----:B------:R-:W-:Y:S01]  /*11d70*/  ULOP3.LUT UR44, URZ, UR15, URZ, 0x33, !UPT ;  /* 0x0000000f3f2c7292 */ /* 0x000fe2000f8e333f */
[----:B------:R-:W-:Y:S01]  /*11d80*/  ISETP.NE.AND.EX P0, PT, RZ, UR5, PT, P0 ;  /* 0x00000005ff007c0c */ /* 0x000fe2000bf05300 */
[----:B------:R-:W-:Y:S02]  /*11d90*/  USHF.R.U64 UR15, UR16, UR17, UR8 ;  /* 0x00000011100f7299 */ /* 0x000fe40008001208 */
[----:B------:R-:W-:Y:S02]  /*11da0*/  USHF.R.U32.HI UR8, URZ, UR17, UR8 ;  /* 0x000000113f087299 */ /* 0x000fe40008011608 */
[----:B------:R-:W-:Y:S02]  /*11db0*/  UIADD3 UR12, -UR12, URZ, URZ ;  /* 0x0000003f0c0c7290 */ /* 0x000fe4000fffe13f */
[----:B------:R-:W-:Y:S01]  /*11dc0*/  USHF.R.U64 UR17, UR15, UR21, UR8 ;  /* 0x000000150f117299 */ /* 0x000fe20008001208 */
[----:B------:R-:W-:Y:S01]  /*11dd0*/  UMOV UR19, 0x1 ;  /* 0x0000000100137882 */ /* 0x000fe20000000000 */
[----:B------:R-:W-:Y:S01]  /*11de0*/  ULDC UR13, c[0x0][0x144] ;  /* 0x00005100000d7ab9 */ /* 0x000fe20000000800 */
[----:B------:R-:W-:Y:S01]  /*11df0*/  ULDC UR7, c[0x0][0x600] ;  /* 0x0001800000077ab9 */ /* 0x000fe20000000800 */
[----:B------:R-:W-:-:S02]  /*11e00*/  USHF.L.U32 UR24, UR19, UR21, URZ ;  /* 0x0000001513187299 */ /* 0x000fc4000800063f */
[----:B------:R-:W-:Y:S02]  /*11e10*/  USHF.R.U32.HI UR8, URZ, UR21, UR8 ;  /* 0x000000153f087299 */ /* 0x000fe40008011608 */
[----:B------:R-:W-:Y:S02]  /*11e20*/  UIMAD UR21, UR13, UR12, UR6 ;  /* 0x0000000c0d1572a4 */ /* 0x000fe4000f8e0206 */
[----:B------:R-:W-:Y:S02]  /*11e30*/  UIADD3 UR20, UR7, -0x1, URZ ;  /* 0xffffffff07147890 */ /* 0x000fe4000fffe03f */
[----:B------:R-:W-:Y:S01]  /*11e40*/  UIADD3 UR19, -UR14, URZ, URZ ;  /* 0x0000003f0e137290 */ /* 0x000fe2000fffe13f */
        /* <DEDUP_REMOVED lines=17> */
.L_x_475:
[----:B------:R-:W-:Y:S01]  /*11f60*/  UISETP.NE.AND UP0, UPT, UR39, URZ, UPT ;  /* 0x0000003f2700728c */ /* 0x000fe2000bf05270 */
[----:B------:R-:W-:Y:S01]  /*11f70*/  IMAD.MOV.U32 R0, RZ, RZ, 0x1 ;  /* 0x00000001ff007424 */ /* 0x000fe200078e00ff */
[----:B------:R-:W-:Y:S02]  /*11f80*/  USHF.R.U64 UR4, UR6, UR22, UR8 ;  /* 0x0000001606047299 */ /* 0x000fe40008001208 */
[----:B------:R-:W-:Y:S02]  /*11f90*/  ULOP3.LUT UR44, UR15, UR44, URZ, 0xc0, !UPT ;  /* 0x0000002c0f2c7292 */ /* 0x000fe4000f8ec03f */
[----:B------:R-:W-:Y:S02]  /*11fa0*/  UIADD3 UR5, -UR4, URZ, URZ ;  /* 0x0000003f04057290 */ /* 0x000fe4000fffe13f */
[----:B------:R-:W-:Y:S02]  /*11fb0*/  UIMAD UR44, UR24, UR4, UR44 ;  /* 0x00000004182c72a4 */ /* 0x000fe4000f8e022c */
[----:B------:R-:W-:-:S02]  /*11fc0*/  ULOP3.LUT UR16, UR16, UR20, URZ, 0xc0, !UPT ;  /* 0x0000001410107292 */ /* 0x000fc4000f8ec03f */
[----:B------:R-:W-:Y:S02]  /*11fd0*/  @UP0 UIMAD UR21, UR25, UR19, UR18 ;  /* 0x00000013191502a4 */ /* 0x000fe4000f8e0212 */
[----:B------:R-:W-:-:S03]  /*11fe0*/  UIMAD UR4, UR5, UR23, UR17 ;  /* 0x00000017050472a4 */ /* 0x000fc6000f8e0211 */
[----:B------:R-:W-:Y:S01]  /*11ff0*/  ULDC UR5, c[0x0][0x610] ;  /* 0x0001840000057ab9 */ /* 0x000fe20000000800 */
[----:B------:R-:W-:Y:S02]  /*12000*/  UIMAD UR4, UR4, UR7, UR16 ;  /* 0x00000007040472a4 */ /* 0x000fe4000f8e0210 */
[----:B------:R-:W-:-:S04]  /*12010*/  UIMAD UR44, UR44, UR5, UR21 ;  /* 0x000000052c2c72a4 */ /* 0x000fc8000f8e0215 */
[----:B------:R-:W-:Y:S02]  /*12020*/  USEL UR43, UR4, UR44, !UP0 ;  /* 0x0000002c042b7287 */ /* 0x000fe4000c000000 */
[----:B------:R-:W-:-:S12]  /*12030*/  USEL UR44, UR44, UR4, !UP0 ;  /* 0x000000042c2c7287 */ /* 0x000fd8000c000000 */
.L_x_473:
[----:B------:R-:W-:-:S13]  /*12040*/  LOP3.LUT P0, RZ, R0, 0xff, RZ, 0xc0, !PT ;  /* 0x000000ff00ff7812 */ /* 0x000fda000780c0ff */
[----:B------:R-:W-:Y:S05]  /*12050*/  @P0 BRA `(.L_x_476) ;  /* 0xfffffef000440947 */ /* 0x000fea000383ffff */
[----:B------:R-:W-:Y:S05]  /*12060*/  EXIT ;  /* 0x000000000000794d */ /* 0x000fea0003800000 */
.L_x_3:
[----:B------:R-:W2:Y:S01]  /*12070*/  LDL R5, [R1+0x44] ;  /* 0x0000440001057983 */ /* 0x000ea20000100800 */
[----:B------:R-:W-:-:S03]  /*12080*/  ULDC.64 UR8, c[0x0][0x650] ;  /* 0x0001940000087ab9 */ /* 0x000fc60000000a00 */
[----:B------:R-:W3:Y:S01]  /*12090*/  LDL R4, [R1+0x40] ;  /* 0x0000400001047983 */ /* 0x000ee20000100800 */
[----:B------:R-:W-:Y:S01]  /*120a0*/  PRMT R0, RZ, 0x7610, R0 ;  /* 0x00007610ff007816 */ /* 0x000fe20000000000 */
[----:B------:R-:W-:Y:S02]  /*120b0*/  IMAD.MOV.U32 R3, RZ, RZ, -0x1 ;  /* 0xffffffffff037424 */ /* 0x000fe400078e00ff */
[----:B------:R-:W-:Y:S02]  /*120c0*/  IMAD.MOV.U32 R2, RZ, RZ, -0x1 ;  /* 0xffffffffff027424 */ /* 0x000fe400078e00ff */
[----:B------:R-:W-:Y:S01]  /*120d0*/  IMAD.MOV.U32 R9, RZ, RZ, -0x1 ;  /* 0xffffffffff097424 */ /* 0x000fe200078e00ff */
[----:B--2---:R-:W-:-:S04]  /*120e0*/  ISETP.GE.U32.AND P0, PT, R5, UR8, PT ;  /* 0x0000000805007c0c */ /* 0x004fc8000bf06070 */
[----:B---3--:R-:W-:-:S13]  /*120f0*/  ISETP.GE.U32.AND.EX P0, PT, R4, UR9, PT, P0 ;  /* 0x0000000904007c0c */ /* 0x008fda000bf06100 */
[----:B------:R-:W-:Y:S05]  /*12100*/  @P0 BRA `(.L_x_477) ;  /* 0x00000004008c0947 */ /* 0x000fea0003800000 */
[----:B------:R-:W-:Y:S01]  /*12110*/  I2FP.F32.U32 R0, UR4 ;  /* 0x0000000400007c45 */ /* 0x000fe20008201000 */
[----:B0-----:R-:W-:Y:S01]  /*12120*/  ULDC.64 UR16, c[0x0][0x628] ;  /* 0x00018a0000107ab9 */ /* 0x001fe20000000a00 */
        /* <DEDUP_REMOVED lines=24> */
.L_x_478:
        /* <DEDUP_REMOVED lines=24> */
[----:B------:R-:W-:Y:S01]  /*12430*/  UMOV UR19, 0x1 ;  /* 0x0000000100137882 */ /* 0x000fe20000000000 */
[----:B------:R-:W-:Y:S01]  /*12440*/  ULDC UR20, c[0x0][0x608] ;  /* 0x0001820000147ab9 */ /* 0x000fe20000000800 */
[----:B------:R-:W-:Y:S01]  /*12450*/  USHF.L.U32 UR26, UR19, UR23, URZ ;  /* 0x00000017131a7299 */ /* 0x000fe2000800063f */
[----:B------:R-:W-:Y:S01]  /*12460*/  ISETP.NE.AND.EX P0, PT, RZ, UR9, PT, P0 ;  /* 0x00000009ff007c0c */ /* 0x000fe2000bf05300 */
[----:B------:R-:W-:Y:S02]  /*12470*/  USHF.R.U64 UR19, UR18, UR20, UR11 ;  /* 0x0000001412137299 */ /* 0x000fe4000800120b */
[----:B------:R-:W-:Y:S02]  /*12480*/  USHF.R.U32.HI UR11, URZ, UR20, UR11 ;  /* 0x000000143f0b7299 */ /* 0x000fe4000801160b */
[----:B------:R-:W-:-:S02]  /*12490*/  UIADD3 UR15, -UR15, URZ, URZ ;  /* 0x0000003f0f0f7290 */ /* 0x000fc4000fffe13f */
[----:B------:R-:W-:Y:S01]  /*124a0*/  USHF.R.U64 UR20, UR19, UR23, UR11 ;  /* 0x0000001713147299 */ /* 0x000fe2000800120b */
[----:B------:R-:W-:Y:S01]  /*124b0*/  ULDC UR16, c[0x0][0x144] ;  /* 0x0000510000107ab9 */ /* 0x000fe20000000800 */
[----:B------:R-:W-:Y:S01]  /*124c0*/  ULDC UR6, c[0x0][0x600] ;  /* 0x0001800000067ab9 */ /* 0x000fe20000000800 */
[----:B------:R-:W-:Y:S02]  /*124d0*/  USHF.R.U32.HI UR11, URZ, UR23, UR11 ;  /* 0x000000173f0b7299 */ /* 0x000fe4000801160b */
[----:B------:R-:W-:Y:S02]  /*124e0*/  UIMAD UR23, UR16, UR15, UR4 ;  /* 0x0000000f101772a4 */ /* 0x000fe4000f8e0204 */
[----:B------:R-:W-:Y:S02]  /*124f0*/  UIADD3 UR22, UR6, -0x1, URZ ;  /* 0xffffffff06167890 */ /* 0x000fe4000fffe03f */
[----:B------:R-:W-:Y:S02]  /*12500*/  ULOP3.LUT UR27, URZ, UR13, URZ, 0x33, !UPT ;  /* 0x0000000d3f1b7292 */ /* 0x000fe4000f8e333f */
        /* <DEDUP_REMOVED lines=18> */
.L_x_479:
[----:B------:R-:W-:Y:S01]  /*12630*/  UISETP.NE.AND UP0, UPT, UR39, URZ, UPT ;  /* 0x0000003f2700728c */ /* 0x000fe2000bf05270 */
[----:B------:R-:W-:Y:S01]  /*12640*/  IMAD.MOV.U32 R0, RZ, RZ, 0x1 ;  /* 0x00000001ff007424 */ /* 0x000fe200078e00ff */
[----:B------:R-:W-:Y:S01]  /*12650*/  USHF.R.U64 UR8, UR4, UR24, UR11 ;  /* 0x0000001804087299 */ /* 0x000fe2000800120b */
[----:B------:R-:W-:Y:S01]  /*12660*/  IMAD.U32 R9, RZ, RZ, UR5 ;  /* 0x00000005ff097e24 */ /* 0x000fe2000f8e00ff */
[----:B------:R-:W-:Y:S02]  /*12670*/  ULOP3.LUT UR4, UR19, UR27, URZ, 0xc0, !UPT ;  /* 0x0000001b13047292 */ /* 0x000fe4000f8ec03f */
[----:B------:R-:W-:Y:S02]  /*12680*/  ULOP3.LUT UR18, UR18, UR22, URZ, 0xc0, !UPT ;  /* 0x0000001612127292 */ /* 0x000fe4000f8ec03f */
[----:B------:R-:W-:-:S03]  /*12690*/  UIMAD UR4, UR26, UR8, UR4 ;  /* 0x000000081a0472a4 */ /* 0x000fc6000f8e0204 */
[----:B------:R-:W-:Y:S02]  /*126a0*/  @UP0 UIMAD UR23, UR28, UR21, UR7 ;  /* 0x000000151c1702a4 */ /* 0x000fe4000f8e0207 */
[----:B------:R-:W-:-:S03]  /*126b0*/  UIADD3 UR7, -UR8, URZ, URZ ;  /* 0x0000003f08077290 */ /* 0x000fc6000fffe13f */
[----:B------:R-:W-:Y:S01]  /*126c0*/  ULDC UR8, c[0x0][0x610] ;  /* 0x0001840000087ab9 */ /* 0x000fe20000000800 */
[----:B------:R-:W-:Y:S02]  /*126d0*/  UIMAD UR7, UR7, UR25, UR20 ;  /* 0x00000019070772a4 */ /* 0x000fe4000f8e0214 */
[----:B------:R-:W-:Y:S02]  /*126e0*/  UIMAD UR4, UR4, UR8, UR23 ;  /* 0x00000008040472a4 */ /* 0x000fe4000f8e0217 */
[----:B------:R-:W-:-:S04]  /*126f0*/  UIMAD UR7, UR7, UR6, UR18 ;  /* 0x00000006070772a4 */ /* 0x000fc8000f8e0212 */
[----:B------:R-:W-:Y:S02]  /*12700*/  USEL UR6, UR7, UR4, !UP0 ;  /* 0x0000000407067287 */ /* 0x000fe4000c000000 */
[----:B------:R-:W-:-:S04]  /*12710*/  USEL UR4, UR4, UR7, !UP0 ;  /* 0x0000000704047287 */ /* 0x000fc8000c000000 */
[----:B------:R-:W-:Y:S02]  /*12720*/  IMAD.U32 R2, RZ, RZ, UR6 ;  /* 0x00000006ff027e24 */ /* 0x000fe4000f8e00ff */
[----:B------:R-:W-:-:S07]  /*12730*/  IMAD.U32 R3, RZ, RZ, UR4 ;  /* 0x00000004ff037e24 */ /* 0x000fce000f8e00ff */
.L_x_477:
[----:B------:R-:W-:-:S08]  /*12740*/  NOP ;  /* 0x0000000000007918 */ /* 0x000fd00000000000 */
[----:B0-----:R-:W0:-:S00]  /*12750*/  USETMAXREG.DEALLOC.CTAPOOL 0x18 ;  /* 0x00000018000079c8 */ /* 0x001e0000080e0500 */
[----:B------:R-:W-:-:S13]  /*12760*/  ISETP.NE.AND P0, PT, RZ, UR10, PT ;  /* 0x0000000aff007c0c */ /* 0x000fda000bf05270 */
[----:B------:R-:W-:Y:S05]  /*12770*/  @P0 EXIT ;  /* 0x000000000000094d */ /* 0x000fea0003800000 */
[----:B0-----:R-:W-:Y:S01]  /*12780*/  LOP3.LUT P0, RZ, R0, 0xff, RZ, 0xc0, !PT ;  /* 0x000000ff00ff7812 */ /* 0x001fe2000780c0ff */
[----:B------:R-:W-:Y:S02]  /*12790*/  IMAD.MOV.U32 R0, RZ, RZ, 0x1 ;  /* 0x00000001ff007424 */ /* 0x000fe400078e00ff */
[----:B------:R-:W-:-:S10]  /*127a0*/  IMAD.MOV.U32 R6, RZ, RZ, RZ ;  /* 0x000000ffff067224 */ /* 0x000fd400078e00ff */
[----:B------:R-:W-:Y:S05]  /*127b0*/  @!P0 BRA `(.L_x_480) ;  /* 0x0000000c00708947 */ /* 0x000fea0003800000 */
[----:B------:R-:W0:Y:S01]  /*127c0*/  S2R R4, SR_TID.X ;  /* 0x0000000000047919 */ /* 0x000e220000002100 */
[----:B------:R-:W-:Y:S01]  /*127d0*/  ULDC UR4, c[0x0][0x28c] ;  /* 0x0000a30000047ab9 */ /* 0x000fe20000000800 */
[----:B------:R-:W-:Y:S01]  /*127e0*/  ULDC UR6, c[0x0][0x658] ;  /* 0x0001960000067ab9 */ /* 0x000fe20000000800 */
[----:B------:R-:W-:Y:S01]  /*127f0*/  UIADD3 UR10, UR4, 0x1f, URZ ;  /* 0x0000001f040a7890 */ /* 0x000fe2000fffe03f */
[----:B------:R-:W-:Y:S01]  /*12800*/  BSSY B0, `(.L_x_480) ;  /* 0x00000d7000007945 */ /* 0x000fe20003800000 */
[----:B------:R-:W-:Y:S01]  /*12810*/  UMOV UR7, 0xffffffff ;  /* 0xffffffff00077882 */ /* 0x000fe20000000000 */
[----:B------:R-:W-:Y:S01]  /*12820*/  ULDC UR5, c[0x0][0x600] ;  /* 0x0001800000057ab9 */ /* 0x000fe20000000800 */
[----:B------:R-:W-:Y:S01]  /*12830*/  UMOV UR9, 0x1 ;  /* 0x0000000100097882 */ /* 0x000fe20000000000 */
[----:B------:R-:W-:Y:S01]  /*12840*/  USHF.L.U32 UR7, UR7, UR6, URZ ;  /* 0x0000000607077299 */ /* 0x000fe2000800063f */
[----:B------:R-:W-:Y:S01]  /*12850*/  IMAD.MOV.U32 R8, RZ, RZ, 0x1 ;  /* 0x00000001ff087424 */ /* 0x000fe200078e00ff */
[----:B------:R-:W-:Y:S01]  /*12860*/  UIADD3 UR4, UR5, -0x1, URZ ;  /* 0xffffffff05047890 */ /* 0x000fe2000fffe03f */
[----:B------:R-:W-:Y:S01]  /*12870*/  IMAD.MOV.U32 R0, RZ, RZ, 0x1 ;  /* 0x00000001ff007424 */ /* 0x000fe200078e00ff */
[----:B------:R-:W-:Y:S01]  /*12880*/  USHF.R.S32.HI UR11, URZ, 0x1f, UR10 ;  /* 0x0000001f3f0b7899 */ /* 0x000fe2000801140a */
[----:B------:R-:W-:Y:S01]  /*12890*/  IMAD.MOV.U32 R6, RZ, RZ, RZ ;  /* 0x000000ffff067224 */ /* 0x000fe200078e00ff */
[----:B------:R-:W-:Y:S01]  /*128a0*/  ULDC UR8, c[0x0][0xc] ;  /* 0x0000030000087ab9 */ /* 0x000fe20000000800 */
[----:B------:R-:W-:-:S02]  /*128b0*/  USHF.L.U32 UR5, UR9, UR6, URZ ;  /* 0x0000000609057299 */ /* 0x000fc4000800063f */
[----:B------:R-:W-:Y:S01]  /*128c0*/  ULEA.HI UR11, UR11, UR10, URZ, 0x5 ;  /* 0x0000000a0b0b7291 */ /* 0x000fe2000f8f283f */
[----:B------:R-:W-:Y:S01]  /*128d0*/  ULDC UR9, c[0x0][0x10] ;  /* 0x0000040000097ab9 */ /* 0x000fe20000000800 */
[----:B------:R-:W-:Y:S02]  /*128e0*/  ULOP3.LUT UR6, URZ, UR7, URZ, 0x33, !UPT ;  /* 0x000000073f067292 */ /* 0x000fe4000f8e333f */
[----:B------:R-:W-:Y:S01]  /*128f0*/  UIMAD.WIDE.U32 UR8, UR8, UR9, URZ ;  /* 0x00000009080872a5 */ /* 0x000fe2000f8e003f */
[----:B------:R-:W-:Y:S01]  /*12900*/  ULDC UR7, c[0x0][0x14] ;  /* 0x0000050000077ab9 */ /* 0x000fe20000000800 */
[----:B------:R-:W-:Y:S02]  /*12910*/  USHF.R.S32.HI UR19, URZ, 0x5, UR11 ;  /* 0x000000053f137899 */ /* 0x000fe4000801140b */
[----:B------:R-:W-:Y:S02]  /*12920*/  UIMAD.WIDE.U32 UR22, UR8, UR7, URZ ;  /* 0x00000007081672a5 */ /* 0x000fe4000f8e003f */
[----:B------:R-:W-:-:S02]  /*12930*/  UIMAD UR13, UR9, UR7, URZ ;  /* 0x00000007090d72a4 */ /* 0x000fc4000f8e023f */
[----:B------:R-:W-:Y:S01]  /*12940*/  ULOP3.LUT UR21, UR38, 0x2, URZ, 0xfc, !UPT ;  /* 0x0000000226157892 */ /* 0x000fe2000f8efc3f */
[C---:B0-----:R-:W-:Y:S01]  /*12950*/  LOP3.LUT P2, RZ, R4.reuse, 0x7f, RZ, 0xc0, !PT ;  /* 0x0000007f04ff7812 */ /* 0x041fe2000784c0ff */
[----:B------:R-:W-:Y:S01]  /*12960*/  UIADD3 UR13, UR23, UR13, URZ ;  /* 0x0000000d170d7290 */ /* 0x000fe2000fffe03f */
[----:B------:R-:W-:Y:S01]  /*12970*/  LOP3.LUT P0, RZ, R4, 0x1f, RZ, 0xc0, !PT ;  /* 0x0000001f04ff7812 */ /* 0x000fe2000780c0ff */
[----:B------:R-:W-:Y:S01]  /*12980*/  UIADD3 UR26, UR19, 0x1, URZ ;  /* 0x00000001131a7890 */ /* 0x000fe2000fffe03f */
[----:B------:R-:W-:Y:S02]  /*12990*/  ULDC.64 UR24, c[0x0][0x198] ;  /* 0x0000660000187ab9 */ /* 0x000fe40000000a00 */
[----:B------:R-:W-:-:S13]  /*129a0*/  PLOP3.LUT P0, PT, P0, P2, PT, 0x8a, 0x0 ;  /* 0x000000000000781c */ /* 0x000fda0000705172 */
.L_x_492:
[----:B------:R-:W-:-:S03]  /*129b0*/  UMOV UR7, 0xffffffff ;  /* 0xffffffff00077882 */ /* 0x000fc60000000000 */
[----:B------:R-:W-:Y:S05]  /*129c0*/  BRA.DIV UR7, `(.L_x_481) ;  /* 0x0000001207487947 */ /* 0x000fea000b800000 */
[----:B------:R-:W-:-:S13]  /*129d0*/  ELECT P6, URZ, PT ;  /* 0x00000000003f782f */ /* 0x000fda00038c0000 */
.L_x_506:
[----:B------:R-:W0:Y:S01]  /*129e0*/  LDC R4, c[0x0][0x28c] ;  /* 0x0000a300ff047b82 */ /* 0x000e220000000800 */
[----:B------:R-:W-:Y:S01]  /*129f0*/  BSSY B1, `(.L_x_482) ;  /* 0x0000038000017945 */ /* 0x000fe20003800000 */
[----:B0-----:R-:W-:-:S13]  /*12a00*/  ISETP.LT.OR P6, PT, R4, 0x1, !P6 ;  /* 0x000000010400780c */ /* 0x001fda00077c1670 */
[----:B------:R-:W-:Y:S05]  /*12a10*/  @P6 BRA `(.L_x_483) ;  /* 0x0000000000d46947 */ /* 0x000fea0003800000 */
[----:B------:R-:W-:Y:S02]  /*12a20*/  IMAD R2, R2, 0xe0, RZ ;  /* 0x000000e002027824 */ /* 0x000fe400078e02ff */
[----:B------:R-:W-:Y:S02]  /*12a30*/  IMAD.SHL.U32 R3, R3, 0x100, RZ ;  /* 0x0000010003037824 */ /* 0x000fe400078e00ff */
[----:B------:R-:W-:Y:S02]  /*12a40*/  IMAD.MOV.U32 R13, RZ, RZ, RZ ;  /* 0x000000ffff0d7224 */ /* 0x000fe400078e00ff */
[----:B------:R-:W-:Y:S02]  /*12a50*/  IMAD.U32 R11, RZ, RZ, UR26 ;  /* 0x0000001aff0b7e24 */ /* 0x000fe4000f8e00ff */
[----:B------:R-:W-:Y:S02]  /*12a60*/  IMAD.MOV.U32 R4, RZ, RZ, R0 ;  /* 0x000000ffff047224 */ /* 0x000fe400078e0000 */
[----:B------:R-:W-:-:S07]  /*12a70*/  IMAD.MOV.U32 R5, RZ, RZ, R6 ;  /* 0x000000ffff057224 */ /* 0x000fce00078e0006 */
.L_x_487:
[----:B------:R-:W0:Y:S01]  /*12a80*/  S2R R10, SR_CgaCtaId ;  /* 0x00000000000a7919 */ /* 0x000e220000008800 */
[----:B------:R-:W-:-:S04]  /*12a90*/  MOV R7, 0x400 ;  /* 0x0000040000077802 */ /* 0x000fc80000000f00 */
[----:B0-----:R-:W-:Y:S02]  /*12aa0*/  LEA R14, R10, R7, 0x18 ;  /* 0x000000070a0e7211 */ /* 0x001fe400078ec0ff */
[----:B------:R-:W-:Y:S01]  /*12ab0*/  SHF.L.U32 R7, R4, 0x1f, RZ ;  /* 0x0000001f04077819 */ /* 0x000fe200000006ff */
[----:B------:R-:W0:Y:S02]  /*12ac0*/  @!P2 LDC R10, c[0x0][0x500] ;  /* 0x00014000ff0aab82 */ /* 0x000e240000000800 */
[----:B------:R-:W-:-:S04]  /*12ad0*/  IMAD R12, R5, 0x8, R14 ;  /* 0x00000008050c7824 */ /* 0x000fc800078e020e */
[----:B------:R-:W1:Y:S02]  /*12ae0*/  SYNCS.PHASECHK.TRANS64.TRYWAIT P1, [R12+URZ+0x38], R7 ;  /* 0x000038070c0075a7 */ /* 0x000e64000802017f */
[----:B-1----:R-:W-:Y:S05]  /*12af0*/  @!P1 BRA `(.L_x_484) ;  /* 0x00000010001c9947 */ /* 0x002fea0003800000 */
.L_x_507:
[----:B------:R-:W-:Y:S01]  /*12b00*/  UPRMT UR7, UR21, 0x9910, URZ ;  /* 0x0000991015077896 */ /* 0x000fe2000800003f */
[----:B0-----:R0:W-:Y:S03]  /*12b10*/  @!P2 SYNCS.ARRIVE.TRANS64 RZ, [R12+URZ], R10 ;  /* 0x0000000a0cffa9a7 */ /* 0x0011e6000800003f */
[----:B------:R-:W-:-:S06]  /*12b20*/  UISETP.NE.AND UP0, UPT, UR7, 0x2, UPT ;  /* 0x000000020700788c */ /* 0x000fcc000bf05270 */
[----:B------:R-:W-:-:S13]  /*12b30*/  PLOP3.LUT P1, PT, PT, PT, UP0, 0x80, 0x0 ;  /* 0x000000000000781c */ /* 0x000fda0003f2f008 */
[----:B0-----:R-:W-:Y:S05]  /*12b40*/  @P1 BRA `(.L_x_485) ;  /* 0x0000000000041947 */ /* 0x001fea0003800000 */
[----:B------:R-:W-:Y:S01]  /*12b50*/  BPT.TRAP 0x1 ;  /* 0x000000040000795c */ /* 0x000fe20000300000 */
.L_x_485:
[----:B------:R-:W-:Y:S05]  /*12b60*/  @P0 BRA `(.L_x_486) ;  /* 0x0000000000040947 */ /* 0x000fea0003800000 */
[----:B------:R-:W-:Y:S01]  /*12b70*/  BPT.TRAP 0x1 ;  /* 0x000000040000795c */ /* 0x000fe20000300000 */
.L_x_486:
[C-C-:B-1----:R-:W-:Y:S01]  /*12b80*/  IMAD R7, R5.reuse, 0x4000, R14.reuse ;  /* 0x0000400005077824 */ /* 0x142fe200078e020e */
[----:B------:R-:W-:Y:S01]  /*12b90*/  R2UR UR9, R12 ;  /* 0x000000000c0972ca */ /* 0x000fe200000e0000 */
[----:B------:R-:W-:Y:S01]  /*12ba0*/  IMAD R14, R5, 0x3800, R14 ;  /* 0x00003800050e7824 */ /* 0x000fe200078e020e */
[----:B------:R-:W-:Y:S01]  /*12bb0*/  UIADD3 UR14, UP0, UR24, 0xf0, URZ ;  /* 0x000000f0180e7890 */ /* 0x000fe2000ff1e03f */
[----:B------:R-:W-:Y:S01]  /*12bc0*/  VIADD R11, R11, 0xffffffff ;  /* 0xffffffff0b0b7836 */ /* 0x000fe20000000000 */
[----:B------:R-:W-:Y:S01]  /*12bd0*/  R2UR UR7, R7 ;  /* 0x00000000070772ca */ /* 0x000fe200000e0000 */
[----:B------:R-:W-:Y:S01]  /*12be0*/  UIADD3 UR28, UP1, UR24, 0x1f0, URZ ;  /* 0x000001f0181c7890 */ /* 0x000fe2000ff3e03f */
[----:B------:R-:W-:Y:S01]  /*12bf0*/  R2UR UR8, R14 ;  /* 0x000000000e0872ca */ /* 0x000fe200000e0000 */
[----:B------:R-:W-:Y:S01]  /*12c00*/  UIADD3.X UR15, URZ, UR25, URZ, UP0, !UPT ;  /* 0x000000193f0f7290 */ /* 0x000fe200087fe43f */
[----:B------:R-:W-:Y:S01]  /*12c10*/  R2UR UR11, R3 ;  /* 0x00000000030b72ca */ /* 0x000fe200000e0000 */
[----:B------:R-:W-:Y:S01]  /*12c20*/  VIADD R5, R5, 0x1 ;  /* 0x0000000105057836 */ /* 0x000fe20000000000 */
[----:B------:R-:W-:Y:S01]  /*12c30*/  R2UR UR10, R13 ;  /* 0x000000000d0a72ca */ /* 0x000fe200000e0000 */
[----:B------:R-:W-:Y:S01]  /*12c40*/  UIADD3.X UR29, URZ, UR25, URZ, UP1, !UPT ;  /* 0x000000193f1d7290 */ /* 0x000fe20008ffe43f */
[----:B------:R-:W-:Y:S01]  /*12c50*/  R2UR UR12, R9 ;  /* 0x00000000090c72ca */ /* 0x000fe200000e0000 */
[----:B------:R-:W-:Y:S01]  /*12c60*/  UMOV UR16, 0x0 ;  /* 0x0000000000107882 */ /* 0x000fe20000000000 */
[----:B------:R-:W-:Y:S01]  /*12c70*/  R2UR UR20, R2 ;  /* 0x00000000021472ca */ /* 0x000fe200000e0000 */
[----:B------:R-:W-:Y:S01]  /*12c80*/  UMOV UR17, 0x10000000 ;  /* 0x1000000000117882 */ /* 0x000fe20000000000 */
[----:B------:R-:W-:Y:S01]  /*12c90*/  ISETP.GT.AND P3, PT, R11, 0x1, PT ;  /* 0x000000010b00780c */ /* 0x000fe20003f64270 */
[----:B------:R-:W-:Y:S01]  /*12ca0*/  UIADD3 UR7, UR7, 0x180, URZ ;  /* 0x0000018007077890 */ /* 0x000fe2000fffe03f */
[----:B------:R-:W-:Y:S01]  /*12cb0*/  ISETP.NE.AND P1, PT, R5, 0x7, PT ;  /* 0x000000070500780c */ /* 0x000fe20003f25270 */
[----:B------:R-:W-:Y:S01]  /*12cc0*/  UIADD3 UR18, UR8, 0x1c180, URZ ;  /* 0x0001c18008127890 */ /* 0x000fe2000fffe03f */
[----:B------:R-:W-:-:S02]  /*12cd0*/  VIADD R13, R13, 0x20 ;  /* 0x000000200d0d7836 */ /* 0x000fc40000000000 */
[----:B------:R-:W-:Y:S02]  /*12ce0*/  SEL R7, RZ, 0x1, P1 ;  /* 0x00000001ff077807 */ /* 0x000fe40000800000 */
[----:B------:R-:W-:Y:S01]  /*12cf0*/  UMOV UR8, UR7 ;  /* 0x0000000700087c82 */ /* 0x000fe20008000000 */
[----:B------:R-:W-:Y:S01]  /*12d00*/  SEL R5, R5, RZ, P1 ;  /* 0x000000ff05057207 */ /* 0x000fe20000800000 */
[----:B------:R0:W-:Y:S01]  /*12d10*/  UTMALDG.3D [UR8], [UR14], desc[UR16] ;  /* 0x000010080e0075b4 */ /* 0x0001e20008011000 */
[----:B------:R-:W-:Y:S01]  /*12d20*/  LOP3.LUT R4, R4, R7, RZ, 0x3c, !PT ;  /* 0x0000000704047212 */ /* 0x000fe200078e3cff */
[----:B0-----:R-:W-:Y:S01]  /*12d30*/  UMOV UR8, UR18 ;  /* 0x0000001200087c82 */ /* 0x001fe20008000000 */
[----:B------:R-:W-:Y:S02]  /*12d40*/  UMOV UR11, UR20 ;  /* 0x00000014000b7c82 */ /* 0x000fe40008000000 */
[----:B------:R0:W-:Y:S02]  /*12d50*/  UTMALDG.3D [UR8], [UR28], desc[UR16] ;  /* 0x000010081c0075b4 */ /* 0x0001e40008011000 */
[----:B0-----:R-:W-:Y:S05]  /*12d60*/  @P3 BRA `(.L_x_487) ;  /* 0xfffffffc00443947 */ /* 0x001fea000383ffff */
.L_x_483:
[----:B------:R-:W-:Y:S05]  /*12d70*/  BSYNC B1 ;  /* 0x0000000000017941 */ /* 0x000fea0003800000 */
.L_x_482:
[----:B------:R-:W2:Y:S01]  /*12d80*/  LDL.LU R14, [R1+0x40] ;  /* 0x00004000010e7983 */ /* 0x000ea20000300800 */
[----:B------:R-:W-:Y:S01]  /*12d90*/  LOP3.LUT P3, RZ, R8, 0xff, RZ, 0xc0, !PT ;  /* 0x000000ff08ff7812 */ /* 0x000fe2000786c0ff */
[----:B------:R-:W-:Y:S01]  /*12da0*/  VIADD R6, R6, UR19 ;  /* 0x0000001306067c36 */ /* 0x000fe20008000000 */
[----:B------:R-:W-:Y:S01]  /*12db0*/  ULDC.64 UR8, c[0x0][0x650] ;  /* 0x0001940000087ab9 */ /* 0x000fe20000000a00 */
[----:B------:R-:W3:Y:S01]  /*12dc0*/  LDL.LU R12, [R1+0x44] ;  /* 0x00004400010c7983 */ /* 0x000ee20000300800 */
[----:B------:R-:W-:Y:S01]  /*12dd0*/  UISETP.GE.U32.AND UP0, UPT, UR19, 0x7, UPT ;  /* 0x000000071300788c */ /* 0x000fe2000bf06070 */
[C---:B------:R-:W-:Y:S01]  /*12de0*/  IMAD.WIDE.U32 R2, R6.reuse, 0x24924925, RZ ;  /* 0x2492492506027825 */ /* 0x040fe200078e00ff */
[C---:B------:R-:W-:Y:S01]  /*12df0*/  ISETP.GT.U32.AND P1, PT, R6.reuse, 0x6, PT ;  /* 0x000000060600780c */ /* 0x040fe20003f24070 */
[----:B------:R-:W-:Y:S01]  /*12e00*/  BSSY B1, `(.L_x_488) ;  /* 0x0000074000017945 */ /* 0x000fe20003800000 */
[----:B------:R-:W-:Y:S01]  /*12e10*/  PRMT R8, RZ, 0x7610, R8 ;  /* 0x00007610ff087816 */ /* 0x000fe20000000008 */
[----:B------:R-:W-:-:S02]  /*12e20*/  IMAD.IADD R2, R6, 0x1, -R3 ;  /* 0x0000000106027824 */ /* 0x000fc400078e0a03 */
[----:B------:R-:W-:Y:S02]  /*12e30*/  IMAD.MOV.U32 R9, RZ, RZ, -0x1 ;  /* 0xffffffffff097424 */ /* 0x000fe400078e00ff */
[----:B------:R-:W0:Y:S01]  /*12e40*/  @P3 S2R R4, SR_CgaCtaId ;  /* 0x0000000000043919 */ /* 0x000e220000008800 */
[----:B------:R-:W-:Y:S02]  /*12e50*/  LEA.HI R2, R2, R3, RZ, 0x1f ;  /* 0x0000000302027211 */ /* 0x000fe400078ff8ff */
[----:B------:R-:W-:-:S04]  /*12e60*/  @P3 MOV R3, 0x400 ;  /* 0x0000040000033802 */ /* 0x000fc80000000f00 */
[----:B0-----:R-:W-:Y:S01]  /*12e70*/  @P3 LEA R3, R4, R3, 0x18 ;  /* 0x0000000304033211 */ /* 0x001fe200078ec0ff */
[----:B------:R-:W-:-:S03]  /*12e80*/  IMAD.U32 R4, RZ, RZ, UR19 ;  /* 0x00000013ff047e24 */ /* 0x000fc6000f8e00ff */
[----:B------:R0:W-:Y:S01]  /*12e90*/  @P3 SYNCS.ARRIVE.TRANS64.A1T0 RZ, [R3+URZ+0x88], RZ ;  /* 0x000088ff03ff39a7 */ /* 0x0001e2000810003f */
[----:B------:R-:W-:Y:S02]  /*12ea0*/  PLOP3.LUT P3, PT, PT, PT, UP0, 0x80, 0x0 ;  /* 0x000000000000781c */ /* 0x000fe40003f6f008 */
[----:B------:R-:W-:Y:S02]  /*12eb0*/  ISETP.LT.U32.AND P1, PT, R4, 0x7, P1 ;  /* 0x000000070400780c */ /* 0x000fe40000f21070 */
[----:B------:R-:W-:Y:S02]  /*12ec0*/  PRMT R4, RZ, 0x7610, R4 ;  /* 0x00007610ff047816 */ /* 0x000fe40000000004 */
[----:B0-----:R-:W-:-:S04]  /*12ed0*/  SEL R3, RZ, 0x1, !P1 ;  /* 0x00000001ff037807 */ /* 0x001fc80004800000 */
[----:B------:R-:W-:Y:S02]  /*12ee0*/  LOP3.LUT R0, R0, R3, RZ, 0x3c, !PT ;  /* 0x0000000300007212 */ /* 0x000fe400078e3cff */
[----:B------:R-:W-:Y:S01]  /*12ef0*/  SHF.R.U32.HI R3, RZ, 0x2, R2 ;  /* 0x00000002ff037819 */ /* 0x000fe20000011602 */
[----:B------:R-:W-:-:S03]  /*12f00*/  IMAD.MOV.U32 R2, RZ, RZ, -0x1 ;  /* 0xffffffffff027424 */ /* 0x000fc600078e00ff */
[----:B------:R-:W-:Y:S01]  /*12f10*/  @P3 LOP3.LUT R0, R0, 0x1, R3, 0x78, !PT ;  /* 0x0000000100003812 */ /* 0x000fe200078e7803 */
[----:B------:R-:W-:Y:S02]  /*12f20*/  IMAD R6, R3, -0x7, R6 ;  /* 0xfffffff903067824 */ /* 0x000fe400078e0206 */
[----:B------:R-:W-:Y:S01]  /*12f30*/  IMAD.MOV.U32 R3, RZ, RZ, -0x1 ;  /* 0xffffffffff037424 */ /* 0x000fe200078e00ff */
[----:B---3--:R-:W-:-:S04]  /*12f40*/  IADD3 R12, P1, R12, UR22, RZ ;  /* 0x000000160c0c7c10 */ /* 0x008fc8000ff3e0ff */
[----:B--2---:R-:W-:Y:S01]  /*12f50*/  IADD3.X R14, R14, UR13, RZ, P1, !PT ;  /* 0x0000000d0e0e7c10 */ /* 0x004fe20008ffe4ff */
[----:B------:R0:W-:Y:S01]  /*12f60*/  STL [R1+0x44], R12 ;  /* 0x0000440c01007387 */ /* 0x0001e20000100800 */
[----:B------:R-:W-:-:S03]  /*12f70*/  ISETP.GE.U32.AND P1, PT, R12, UR8, PT ;  /* 0x000000080c007c0c */ /* 0x000fc6000bf26070 */
[----:B------:R0:W-:Y:S01]  /*12f80*/  STL [R1+0x40], R14 ;  /* 0x0000400e01007387 */ /* 0x0001e20000100800 */
[----:B------:R-:W-:-:S13]  /*12f90*/  ISETP.GE.U32.AND.EX P1, PT, R14, UR9, PT, P1 ;  /* 0x000000090e007c0c */ /* 0x000fda000bf26110 */
[----:B0-----:R-:W-:Y:S05]  /*12fa0*/  @P1 BRA `(.L_x_489) ;  /* 0x0000000400641947 */ /* 0x001fea0003800000 */
[----:B------:R-:W0:Y:S01]  /*12fb0*/  S2R R7, SR_CTAID.X ;  /* 0x0000000000077919 */ /* 0x000e220000002500 */
[----:B------:R-:W-:Y:S01]  /*12fc0*/  ULDC UR7, c[0x0][0x150] ;  /* 0x0000540000077ab9 */ /* 0x000fe20000000800 */
[----:B------:R-:W1:Y:S01]  /*12fd0*/  LDC R4, c[0x0][0x144] ;  /* 0x00005100ff047b82 */ /* 0x000e620000000800 */
[----:B------:R-:W-:Y:S01]  /*12fe0*/  UISETP.NE.AND UP0, UPT, UR39, URZ, UPT ;  /* 0x0000003f2700728c */ /* 0x000fe2000bf05270 */
[----:B------:R-:W2:Y:S01]  /*12ff0*/  S2R R5, SR_CTAID.Y ;  /* 0x0000000000057919 */ /* 0x000ea20000002600 */
[----:B------:R-:W-:Y:S01]  /*13000*/  ULDC.64 UR8, c[0x0][0x628] ;  /* 0x00018a0000087ab9 */ /* 0x000fe20000000a00 */
[----:B------:R-:W-:-:S03]  /*13010*/  ULDC UR10, c[0x0][0x630] ;  /* 0x00018c00000a7ab9 */ /* 0x000fc60000000800 */
[----:B------:R-:W-:Y:S01]  /*13020*/  PLOP3.LUT P1, PT, PT, PT, UP0, 0x80, 0x0 ;  /* 0x000000000000781c */ /* 0x000fe20003f2f008 */
[----:B------:R-:W3:Y:S01]  /*13030*/  LDC R10, c[0x0][0x148] ;  /* 0x00005200ff0a7b82 */ /* 0x000ee20000000800 */
[----:B0-----:R-:W-:Y:S02]  /*13040*/  I2FP.F32.U32 R2, R7 ;  /* 0x0000000700027245 */ /* 0x001fe40000201000 */
[----:B--2---:R-:W-:-:S03]  /*13050*/  I2FP.F32.U32 R3, R5 ;  /* 0x0000000500037245 */ /* 0x004fc60000201000 */
[----:B------:R-:W-:Y:S01]  /*13060*/  FMUL R2, R2, UR7 ;  /* 0x0000000702027c20 */ /* 0x000fe20008400000 */
[----:B------:R-:W-:Y:S02]  /*13070*/  ULDC UR7, c[0x0][0x154] ;  /* 0x0000550000077ab9 */ /* 0x000fe40000000800 */
[----:B------:R-:W-:-:S03]  /*13080*/  FMUL R9, R3, UR7 ;  /* 0x0000000703097c20 */ /* 0x000fc60008400000 */
[----:B------:R-:W0:Y:S08]  /*13090*/  F2I.U32.TRUNC.NTZ R2, R2 ;  /* 0x0000000200027305 */ /* 0x000e30000020f000 */
[----:B------:R-:W2:Y:S01]  /*130a0*/  F2I.U32.TRUNC.NTZ R9, R9 ;  /* 0x0000000900097305 */ /* 0x000ea2000020f000 */
[----:B0-----:R-:W-:Y:S02]  /*130b0*/  IMAD.MOV R3, RZ, RZ, -R2 ;  /* 0x000000ffff037224 */ /* 0x001fe400078e0a02 */
[----:B------:R-:W-:-:S02]  /*130c0*/  IMAD.MOV.U32 R2, RZ, RZ, R12 ;  /* 0x000000ffff027224 */ /* 0x000fc400078e000c */
[----:B-1----:R-:W-:Y:S02]  /*130d0*/  IMAD R7, R4, R3, R7 ;  /* 0x0000000304077224 */ /* 0x002fe400078e0207 */
[----:B--2---:R-:W-:-:S04]  /*130e0*/  IMAD.MOV R3, RZ, RZ, -R9 ;  /* 0x000000ffff037224 */ /* 0x004fc800078e0a09 */
[----:B---3--:R-:W-:Y:S01]  /*130f0*/  @P1 IMAD R7, R10, R3, R5 ;  /* 0x000000030a071224 */ /* 0x008fe200078e0205 */
[----:B------:R-:W-:Y:S01]  /*13100*/  ISETP.NE.U32.AND P1, PT, RZ, UR8, PT ;  /* 0x00000008ff007c0c */ /* 0x000fe2000bf25070 */
[----:B------:R-:W-:-:S03]  /*13110*/  IMAD.MOV.U32 R3, RZ, RZ, R14 ;  /* 0x000000ffff037224 */ /* 0x000fc600078e000e */
[----:B------:R-:W-:-:S13]  /*13120*/  ISETP.NE.AND.EX P1, PT, RZ, UR9, PT, P1 ;  /* 0x00000009ff007c0c */ /* 0x000fda000bf25310 */
[----:B------:R-:W-:Y:S05]  /*13130*/  @!P1 BRA `(.L_x_490) ;  /* 0x0000000000289947 */ /* 0x000fea0003800000 */
[----:B------:R-:W-:Y:S02]  /*13140*/  ULDC UR7, c[0x0][0x634] ;  /* 0x00018d0000077ab9 */ /* 0x000fe40000000800 */
[----:B------:R-:W-:-:S05]  /*13150*/  IADD3 R3, P1, R12, UR7, RZ ;  /* 0x000000070c037c10 */ /* 0x000fca000ff3e0ff */
[----:B------:R-:W-:-:S04]  /*13160*/  IMAD.X R9, RZ, RZ, R14, P1 ;  /* 0x000000ffff097224 */ /* 0x000fc800008e060e */
[----:B------:R-:W-:-:S04]  /*13170*/  IMAD.WIDE.U32 R4, R9, UR8, RZ ;  /* 0x0000000809047c25 */ /* 0x000fc8000f8e00ff */
[----:B------:R-:W-:-:S04]  /*13180*/  IMAD.WIDE.U32 R4, P1, R3, UR9, R4 ;  /* 0x0000000903047c25 */ /* 0x000fc8000f820004 */
[----:B------:R-:W-:-:S04]  /*13190*/  IMAD.WIDE.U32 R2, R3, UR8, RZ ;  /* 0x0000000803027c25 */ /* 0x000fc8000f8e00ff */
[----:B------:R-:W-:Y:S01]  /*131a0*/  IMAD.MOV.U32 R2, RZ, RZ, R5 ;  /* 0x000000ffff027224 */ /* 0x000fe200078e0005 */
[----:B------:R-:W-:Y:S01]  /*131b0*/  IADD3 RZ, P3, R3, R4, RZ ;  /* 0x0000000403ff7210 */ /* 0x000fe20007f7e0ff */
[----:B------:R-:W-:-:S04]  /*131c0*/  IMAD.X R3, RZ, RZ, RZ, P1 ;  /* 0x000000ffff037224 */ /* 0x000fc800008e06ff */
[----:B------:R-:W-:-:S08]  /*131d0*/  IMAD.WIDE.U32.X R2, R9, UR9, R2, P3 ;  /* 0x0000000909027c25 */ /* 0x000fd000098e0402 */
.L_x_490:
[--C-:B------:R-:W-:Y:S01]  /*131e0*/  SHF.R.U64 R9, R2, UR10, R3.reuse ;  /* 0x0000000a02097c19 */ /* 0x100fe20008001203 */
[----:B------:R-:W-:Y:S01]  /*131f0*/  ULDC.64 UR8, c[0x0][0x620] ;  /* 0x0001880000087ab9 */ /* 0x000fe20000000a00 */
[----:B------:R-:W-:Y:S01]  /*13200*/  SHF.R.U32.HI R2, RZ, UR10, R3 ;  /* 0x0000000aff027c19 */ /* 0x000fe20008011603 */
[----:B------:R-:W-:Y:S01]  /*13210*/  IMAD.MOV.U32 R3, RZ, RZ, R14 ;  /* 0x000000ffff037224 */ /* 0x000fe200078e000e */
[----:B------:R-:W-:Y:S01]  /*13220*/  IADD3 R11, P1, RZ, -R9, RZ ;  /* 0x80000009ff0b7210 */ /* 0x000fe20007f3e0ff */
[----:B------:R-:W-:-:S04]  /*13230*/  ULDC UR7, c[0x0][0x618] ;  /* 0x0001860000077ab9 */ /* 0x000fc80000000800 */
[----:B------:R-:W-:-:S04]  /*13240*/  IMAD.X R2, RZ, RZ, ~R2, P1 ;  /* 0x000000ffff027224 */ /* 0x000fc800008e0e02 */
[----:B------:R-:W-:-:S04]  /*13250*/  IMAD R2, R2, UR8, RZ ;  /* 0x0000000802027c24 */ /* 0x000fc8000f8e02ff */
[----:B------:R-:W-:Y:S02]  /*13260*/  IMAD R5, R11, UR9, R2 ;  /* 0x000000090b057c24 */ /* 0x000fe4000f8e0202 */
[----:B------:R-:W-:-:S04]  /*13270*/  IMAD.MOV.U32 R2, RZ, RZ, R12 ;  /* 0x000000ffff027224 */ /* 0x000fc800078e000c */
[----:B------:R-:W-:Y:S01]  /*13280*/  IMAD.WIDE.U32 R2, R11, UR8, R2 ;  /* 0x000000080b027c25 */ /* 0x000fe2000f8e0002 */
[----:B------:R-:W-:Y:S02]  /*13290*/  ULDC.64 UR8, c[0x0][0x640] ;  /* 0x0001900000087ab9 */ /* 0x000fe40000000a00 */
[----:B------:R-:W-:Y:S01]  /*132a0*/  ISETP.NE.U32.AND P1, PT, RZ, UR8, PT ;  /* 0x00000008ff007c0c */ /* 0x000fe2000bf25070 */
[----:B------:R-:W-:-:S03]  /*132b0*/  IMAD.IADD R3, R3, 0x1, R5 ;  /* 0x0000000103037824 */ /* 0x000fc600078e0205 */
[----:B------:R-:W-:Y:S02]  /*132c0*/  ISETP.NE.AND.EX P1, PT, RZ, UR9, PT, P1 ;  /* 0x00000009ff007c0c */ /* 0x000fe4000bf25310 */
[--C-:B------:R-:W-:Y:S02]  /*132d0*/  SHF.R.U64 R10, R2, UR7, R3.reuse ;  /* 0x00000007020a7c19 */ /* 0x100fe40008001203 */
[----:B------:R-:W-:Y:S01]  /*132e0*/  SHF.R.U32.HI R3, RZ, UR7, R3 ;  /* 0x00000007ff037c19 */ /* 0x000fe20008011603 */
[----:B------:R-:W-:-:S03]  /*132f0*/  ULDC UR7, c[0x0][0x608] ;  /* 0x0001820000077ab9 */ /* 0x000fc60000000800 */
[--C-:B------:R-:W-:Y:S02]  /*13300*/  SHF.R.U64 R12, R10, UR7, R3.reuse ;  /* 0x000000070a0c7c19 */ /* 0x100fe40008001203 */
[----:B------:R-:W-:Y:S01]  /*13310*/  SHF.R.U32.HI R3, RZ, UR7, R3 ;  /* 0x00000007ff037c19 */ /* 0x000fe20008011603 */
[----:B------:R-:W-:-:S03]  /*13320*/  ULDC UR7, c[0x0][0x658] ;  /* 0x0001960000077ab9 */ /* 0x000fc60000000800 */
[--C-:B------:R-:W-:Y:S02]  /*13330*/  SHF.R.U64 R11, R12, UR7, R3.reuse ;  /* 0x000000070c0b7c19 */ /* 0x100fe40008001203 */
[----:B------:R-:W-:-:S03]  /*13340*/  SHF.R.U32.HI R13, RZ, UR7, R3 ;  /* 0x00000007ff0d7c19 */ /* 0x000fc60008011603 */
[----:B------:R-:W-:Y:S02]  /*13350*/  IMAD.MOV.U32 R2, RZ, RZ, R11 ;  /* 0x000000ffff027224 */ /* 0x000fe400078e000b */
[----:B------:R-:W-:Y:S01]  /*13360*/  IMAD.MOV.U32 R3, RZ, RZ, R13 ;  /* 0x000000ffff037224 */ /* 0x000fe200078e000d */
[----:B------:R-:W-:Y:S06]  /*13370*/  @!P1 BRA `(.L_x_491) ;  /* 0x0000000000289947 */ /* 0x000fec0003800000 */
        /* <DEDUP_REMOVED lines=10> */
.L_x_491:
[----:B------:R-:W-:Y:S01]  /*13420*/  ULDC UR7, c[0x0][0x648] ;  /* 0x0001920000077ab9 */ /* 0x000fe20000000800 */
[----:B------:R-:W-:Y:S01]  /*13430*/  LOP3.LUT R12, R12, UR6, RZ, 0xc0, !PT ;  /* 0x000000060c0c7c12 */ /* 0x000fe2000f8ec0ff */
[----:B------:R-:W-:Y:S01]  /*13440*/  UISETP.NE.AND UP0, UPT, UR39, URZ, UPT ;  /* 0x0000003f2700728c */ /* 0x000fe2000bf05270 */
[----:B------:R-:W-:Y:S01]  /*13450*/  SHF.R.U64 R3, R2, UR7, R3 ;  /* 0x0000000702037c19 */ /* 0x000fe20008001203 */
[----:B------:R-:W-:Y:S01]  /*13460*/  ULDC UR7, c[0x0][0x638] ;  /* 0x00018e0000077ab9 */ /* 0x000fe20000000800 */
[----:B------:R-:W-:-:S03]  /*13470*/  LOP3.LUT R4, R10, UR4, RZ, 0xc0, !PT ;  /* 0x000000040a047c12 */ /* 0x000fc6000f8ec0ff */
[----:B------:R-:W-:Y:S01]  /*13480*/  IMAD.MOV R2, RZ, RZ, -R3 ;  /* 0x000000ffff027224 */ /* 0x000fe200078e0a03 */
[----:B------:R-:W-:Y:S01]  /*13490*/  PLOP3.LUT P1, PT, PT, PT, UP0, 0x40, 0x0 ;  /* 0x000000000000781c */ /* 0x000fe20003f2e808 */
[----:B------:R-:W-:Y:S01]  /*134a0*/  IMAD R12, R3, UR5, R12 ;  /* 0x00000005030c7c24 */ /* 0x000fe2000f8e020c */
[----:B------:R-:W-:Y:S01]  /*134b0*/  PLOP3.LUT P3, PT, PT, PT, UP0, 0x40, 0x0 ;  /* 0x000000000000781c */ /* 0x000fe20003f6e808 */
[----:B------:R-:W-:Y:S01]  /*134c0*/  IMAD R11, R2, UR7, R11 ;  /* 0x00000007020b7c24 */ /* 0x000fe2000f8e020b */
[----:B------:R-:W-:Y:S02]  /*134d0*/  ULDC UR7, c[0x0][0x610] ;  /* 0x0001840000077ab9 */ /* 0x000fe40000000800 */
[----:B------:R-:W-:Y:S01]  /*134e0*/  IMAD R7, R12, UR7, R7 ;  /* 0x000000070c077c24 */ /* 0x000fe2000f8e0207 */
[----:B------:R-:W-:Y:S02]  /*134f0*/  ULDC UR7, c[0x0][0x600] ;  /* 0x0001800000077ab9 */ /* 0x000fe40000000800 */
[----:B------:R-:W-:-:S05]  /*13500*/  IMAD R4, R11, UR7, R4 ;  /* 0x000000070b047c24 */ /* 0x000fca000f8e0204 */
[----:B------:R-:W-:Y:S02]  /*13510*/  SEL R2, R4, R7, P1 ;  /* 0x0000000704027207 */ /* 0x000fe40000800000 */
[----:B------:R-:W-:Y:S01]  /*13520*/  SEL R3, R7, R4, P3 ;  /* 0x0000000407037207 */ /* 0x000fe20001800000 */
[----:B------:R-:W-:-:S07]  /*13530*/  IMAD.MOV.U32 R4, RZ, RZ, 0x1 ;  /* 0x00000001ff047424 */ /* 0x000fce00078e00ff */
.L_x_489:
[----:B------:R-:W-:Y:S05]  /*13540*/  BSYNC B1 ;  /* 0x0000000000017941 */ /* 0x000fea0003800000 */
.L_x_488:
[----:B------:R-:W-:-:S13]  /*13550*/  LOP3.LUT P1, RZ, R4, 0xff, RZ, 0xc0, !PT ;  /* 0x000000ff04ff7812 */ /* 0x000fda000782c0ff */
[----:B------:R-:W-:Y:S05]  /*13560*/  @P1 BRA `(.L_x_492) ;  /* 0xfffffff400101947 */ /* 0x000fea000383ffff */
[----:B------:R-:W-:Y:S05]  /*13570*/  BSYNC B0 ;  /* 0x0000000000007941 */ /* 0x000fea0003800000 */
.L_x_480:
[----:B------:R-:W-:-:S03]  /*13580*/  UMOV UR7, 0xffffffff ;  /* 0xffffffff00077882 */ /* 0x000fc60000000000 */
[----:B------:R-:W-:Y:S05]  /*13590*/  BRA.DIV UR7, `(.L_x_493) ;  /* 0x0000000607887947 */ /* 0x000fea000b800000 */
[----:B------:R-:W-:-:S13]  /*135a0*/  ELECT P6, URZ, PT ;  /* 0x00000000003f782f */ /* 0x000fda00038c0000 */
.L_x_510:
[----:B------:R-:W-:Y:S04]  /*135b0*/  BSSY B0, `(.L_x_494) ;  /* 0x0000047000007945 */ /* 0x000fe80003800000 */
[----:B------:R-:W-:Y:S05]  /*135c0*/  @!P6 BRA `(.L_x_495) ;  /* 0x000000040014e947 */ /* 0x000fea0003800000 */
[----:B------:R-:W-:-:S04]  /*135d0*/  ULOP3.LUT UR7, UR38, 0x2, URZ, 0xfc, !UPT ;  /* 0x0000000226077892 */ /* 0x000fc8000f8efc3f */
[----:B------:R-:W-:-:S06]  /*135e0*/  UISETP.NE.AND UP0, UPT, UR7, 0x3, UPT ;  /* 0x000000030700788c */ /* 0x000fcc000bf05270 */
[----:B------:R-:W-:-:S13]  /*135f0*/  PLOP3.LUT P0, PT, PT, PT, UP0, 0x80, 0x0 ;  /* 0x000000000000781c */ /* 0x000fda0003f0f008 */
[----:B------:R-:W-:Y:S05]  /*13600*/  @!P0 BRA `(.L_x_496) ;  /* 0x0000000000048947 */ /* 0x000fea0003800000 */
[----:B------:R-:W-:Y:S01]  /*13610*/  BPT.TRAP 0x1 ;  /* 0x000000040000795c */ /* 0x000fe20000300000 */
.L_x_496:
[----:B------:R-:W0:Y:S01]  /*13620*/  S2R R3, SR_CgaCtaId ;  /* 0x0000000000037919 */ /* 0x000e220000008800 */
[----:B------:R-:W-:-:S04]  /*13630*/  MOV R2, 0x400 ;  /* 0x0000040000027802 */ /* 0x000fc80000000f00 */
[----:B0-----:R-:W-:Y:S02]  /*13640*/  LEA R3, R3, R2, 0x18 ;  /* 0x0000000203037211 */ /* 0x001fe400078ec0ff */
[----:B------:R-:W-:-:S03]  /*13650*/  SHF.L.U32 R2, R0, 0x1f, RZ ;  /* 0x0000001f00027819 */ /* 0x000fc600000006ff */
[----:B------:R-:W-:-:S04]  /*13660*/  VIADD R3, R3, 0x38 ;  /* 0x0000003803037836 */ /* 0x000fc80000000000 */
[----:B------:R-:W-:-:S04]  /*13670*/  IMAD R5, R6, 0x8, R3 ;  /* 0x0000000806057824 */ /* 0x000fc800078e0203 */
[----:B------:R-:W0:Y:S02]  /*13680*/  SYNCS.PHASECHK.TRANS64.TRYWAIT P0, [R5+URZ], R2 ;  /* 0x00000002050075a7 */ /* 0x000e24000800017f */
[----:B0-----:R-:W-:Y:S05]  /*13690*/  @!P0 BRA `(.L_x_497) ;  /* 0x0000000400688947 */ /* 0x001fea0003800000 */
.L_x_511:
[----:B------:R-:W-:-:S05]  /*136a0*/  VIADD R6, R6, 0x1 ;  /* 0x0000000106067836 */ /* 0x000fca0000000000 */
[----:B------:R-:W-:-:S04]  /*136b0*/  ISETP.NE.AND P0, PT, R6, 0x7, PT ;  /* 0x000000070600780c */ /* 0x000fc80003f05270 */
[----:B0-----:R-:W-:Y:S02]  /*136c0*/  SEL R5, RZ, 0x1, P0 ;  /* 0x00000001ff057807 */ /* 0x001fe40000000000 */
[----:B------:R-:W-:Y:S02]  /*136d0*/  SEL R6, R6, RZ, P0 ;  /* 0x000000ff06067207 */ /* 0x000fe40000000000 */
[----:B------:R-:W-:-:S03]  /*136e0*/  LOP3.LUT R5, R0, R5, RZ, 0x3c, !PT ;  /* 0x0000000500057212 */ /* 0x000fc600078e3cff */
[----:B------:R-:W-:Y:S01]  /*136f0*/  IMAD R7, R6, 0x8, R3 ;  /* 0x0000000806077824 */ /* 0x000fe200078e0203 */
[----:B------:R-:W-:-:S04]  /*13700*/  SHF.L.U32 R0, R5, 0x1f, RZ ;  /* 0x0000001f05007819 */ /* 0x000fc800000006ff */
[----:B------:R-:W0:Y:S02]  /*13710*/  SYNCS.PHASECHK.TRANS64.TRYWAIT P0, [R7+URZ], R0 ;  /* 0x00000000070075a7 */ /* 0x000e24000800017f */
[----:B0-----:R-:W-:Y:S05]  /*13720*/  @!P0 BRA `(.L_x_498) ;  /* 0x0000000400588947 */ /* 0x001fea0003800000 */
.L_x_512:
[----:B0-----:R-:W-:-:S05]  /*13730*/  VIADD R0, R6, 0x1 ;  /* 0x0000000106007836 */ /* 0x001fca0000000000 */
[----:B------:R-:W-:-:S04]  /*13740*/  ISETP.NE.AND P0, PT, R0, 0x7, PT ;  /* 0x000000070000780c */ /* 0x000fc80003f05270 */
[----:B------:R-:W-:Y:S02]  /*13750*/  SEL R2, RZ, 0x1, P0 ;  /* 0x00000001ff027807 */ /* 0x000fe40000000000 */
[----:B------:R-:W-:Y:S02]  /*13760*/  SEL R4, R0, RZ, P0 ;  /* 0x000000ff00047207 */ /* 0x000fe40000000000 */
[----:B------:R-:W-:-:S03]  /*13770*/  LOP3.LUT R5, R5, R2, RZ, 0x3c, !PT ;  /* 0x0000000205057212 */ /* 0x000fc600078e3cff */
[----:B------:R-:W-:Y:S01]  /*13780*/  IMAD R7, R4, 0x8, R3 ;  /* 0x0000000804077824 */ /* 0x000fe200078e0203 */
[----:B------:R-:W-:-:S04]  /*13790*/  SHF.L.U32 R0, R5, 0x1f, RZ ;  /* 0x0000001f05007819 */ /* 0x000fc800000006ff */
[----:B------:R-:W0:Y:S02]  /*137a0*/  SYNCS.PHASECHK.TRANS64.TRYWAIT P0, [R7+URZ], R0 ;  /* 0x00000000070075a7 */ /* 0x000e24000800017f */
[----:B0-----:R-:W-:Y:S05]  /*137b0*/  @!P0 BRA `(.L_x_499) ;  /* 0x0000000400488947 */ /* 0x001fea0003800000 */
.L_x_513:
        /* <DEDUP_REMOVED lines=9> */
.L_x_514:
        /* <DEDUP_REMOVED lines=9> */
.L_x_515:
        /* <DEDUP_REMOVED lines=9> */
.L_x_516:
[----:B0-----:R-:W-:-:S05]  /*13970*/  VIADD R0, R4, 0x1 ;  /* 0x0000000104007836 */ /* 0x001fca0000000000 */
[----:B------:R-:W-:-:S04]  /*13980*/  ISETP.NE.AND P0, PT, R0, 0x7, PT ;  /* 0x000000070000780c */ /* 0x000fc80003f05270 */
[----:B------:R-:W-:Y:S02]  /*13990*/  SEL R2, RZ, 0x1, P0 ;  /* 0x00000001ff027807 */ /* 0x000fe40000000000 */
[----:B------:R-:W-:Y:S02]  /*139a0*/  SEL R0, R0, RZ, P0 ;  /* 0x000000ff00007207 */ /* 0x000fe40000000000 */
[----:B------:R-:W-:-:S03]  /*139b0*/  LOP3.LUT R2, R5, R2, RZ, 0x3c, !PT ;  /* 0x0000000205027212 */ /* 0x000fc600078e3cff */
[----:B------:R-:W-:Y:S01]  /*139c0*/  IMAD R3, R0, 0x8, R3 ;  /* 0x0000000800037824 */ /* 0x000fe200078e0203 */
[----:B------:R-:W-:-:S07]  /*139d0*/  SHF.L.U32 R0, R2, 0x1f, RZ ;  /* 0x0000001f02007819 */ /* 0x000fce00000006ff */
.L_x_503:
[----:B0-----:R0:W1:Y:S02]  /*139e0*/  SYNCS.PHASECHK.TRANS64.TRYWAIT P0, [R3+URZ], R0 ;  /* 0x00000000030075a7 */ /* 0x001064000800017f */
[----:B-1----:R-:W-:Y:S05]  /*139f0*/  @!P0 NANOSLEEP.SYNCS 0x989680 ;  /* 0x009896800000895d */ /* 0x002fea0003900000 */
[----:B------:R-:W1:Y:S02]  /*13a00*/  @!P0 SYNCS.PHASECHK.TRANS64 P0, [R3+URZ], R0 ;  /* 0x00000000030085a7 */ /* 0x000e64000800007f */
[----:B-1----:R-:W-:Y:S05]  /*13a10*/  @!P0 BRA `(.L_x_503) ;  /* 0xfffffffc00f08947 */ /* 0x002fea000383ffff */
.L_x_495:
[----:B------:R-:W-:Y:S05]  /*13a20*/  BSYNC B0 ;  /* 0x0000000000007941 */ /* 0x000fea0003800000 */
.L_x_494:
[----:B------:R-:W-:Y:S05]  /*13a30*/  EXIT ;  /* 0x000000000000794d */ /* 0x000fea0003800000 */
.L_x_17:
[----:B-1----:R1:W4:Y:S02]  /*13a40*/  SYNCS.PHASECHK.TRANS64.TRYWAIT P1, [R3+URZ], R0 ;  /* 0x00000000030075a7 */ /* 0x002324000802017f */
[----:B----4-:R-:W-:Y:S05]  /*13a50*/  @!P1 NANOSLEEP.SYNCS 0x989680 ;  /* 0x009896800000995d */ /* 0x010fea0003900000 */
[----:B------:R-:W4:Y:S02]  /*13a60*/  @!P1 SYNCS.PHASECHK.TRANS64 P1, [R3+URZ], R0 ;  /* 0x00000000030095a7 */ /* 0x000f24000802007f */
[----:B----4-:R-:W-:Y:S05]  /*13a70*/  @!P1 BRA `(.L_x_17) ;  /* 0xfffffffc00f09947 */ /* 0x010fea000383ffff */
[----:B------:R-:W-:Y:S05]  /*13a80*/  BRA `(.L_x_16) ;  /* 0xfffffed8007c7947 */ /* 0x000fea000383ffff */
.L_x_22:
[----:B-1----:R-:W-:-:S04]  /*13a90*/  IMAD.U32 R5, RZ, RZ, UR4 ;  /* 0x00000004ff057e24 */ /* 0x002fc8000f8e00ff */
[----:B------:R1:W2:Y:S03]  /*13aa0*/  SYNCS.PHASECHK.TRANS64.TRYWAIT P1, [R5+URZ], R4 ;  /* 0x00000004050075a7 */ /* 0x0002a6000802017f */
[----:B--2---:R-:W-:Y:S05]  /*13ab0*/  @!P1 NANOSLEEP.SYNCS 0x989680 ;  /* 0x009896800000995d */ /* 0x004fea0003900000 */
[----:B------:R-:W2:Y:S02]  /*13ac0*/  @!P1 SYNCS.PHASECHK.TRANS64 P1, [R5+URZ], R4 ;  /* 0x00000004050095a7 */ /* 0x000ea4000802007f */
[----:B--2---:R-:W-:Y:S05]  /*13ad0*/  @!P1 BRA `(.L_x_22) ;  /* 0xfffffffc00ec9947 */ /* 0x004fea000383ffff */
[----:B------:R-:W-:Y:S05]  /*13ae0*/  BRA `(.L_x_21) ;  /* 0xfffffee800787947 */ /* 0x000fea000383ffff */
.L_x_481:
[----:B------:R-:W-:Y:S01]  /*13af0*/  BSSY B1, `(.L_x_504) ;  /* 0x0000006000017945 */ /* 0x000fe20003800000 */
[----:B------:R-:W-:-:S07]  /*13b00*/  IMAD.MOV.U32 R15, RZ, RZ, -0x1 ;  /* 0xffffffffff0f7424 */ /* 0x000fce00078e00ff */
[----:B------:R-:W-:Y:S05]  /*13b10*/  WARPSYNC.COLLECTIVE R15, `(.L_x_505) ;  /* 0x000000000f0c7348 */ /* 0x000fea0003c00000 */
[----:B------:R-:W-:Y:S02]  /*13b20*/  ELECT P6, UR62, PT ;  /* 0x00000000003e782f */ /* 0x000fe400038c0000 */
[----:B------:R-:W-:Y:S01]  /*13b30*/  MOV R14, UR62 ;  /* 0x0000003e000e7c02 */ /* 0x000fe20008000f00 */
[----:B------:R-:W-:Y:S10]  /*13b40*/  ENDCOLLECTIVE ;  /* 0x000000000000791b */ /* 0x000ff40003800000 */
.L_x_505:
[----:B------:R-:W-:Y:S05]  /*13b50*/  BSYNC B1 ;  /* 0x0000000000017941 */ /* 0x000fea0003800000 */
.L_x_504:
[----:B------:R-:W-:Y:S05]  /*13b60*/  BRA `(.L_x_506) ;  /* 0xffffffec009c7947 */ /* 0x000fea000383ffff */
.L_x_484:
[----:B-1----:R1:W2:Y:S02]  /*13b70*/  SYNCS.PHASECHK.TRANS64.TRYWAIT P1, [R12+URZ+0x38], R7 ;  /* 0x000038070c0075a7 */ /* 0x0022a4000802017f */
[----:B--2---:R-:W-:Y:S05]  /*13b80*/  @!P1 NANOSLEEP.SYNCS 0x989680 ;  /* 0x009896800000995d */ /* 0x004fea0003900000 */
[----:B------:R-:W2:Y:S02]  /*13b90*/  @!P1 SYNCS.PHASECHK.TRANS64 P1, [R12+URZ+0x38], R7 ;  /* 0x000038070c0095a7 */ /* 0x000ea4000802007f */
[----:B--2---:R-:W-:Y:S05]  /*13ba0*/  @!P1 BRA `(.L_x_484) ;  /* 0xfffffffc00f09947 */ /* 0x004fea000383ffff */
[----:B------:R-:W-:Y:S05]  /*13bb0*/  BRA `(.L_x_507) ;  /* 0xffffffec00d07947 */ /* 0x000fea000383ffff */
.L_x_493:
[----:B------:R-:W-:Y:S01]  /*13bc0*/  BSSY B0, `(.L_x_508) ;  /* 0x0000006000007945 */ /* 0x000fe20003800000 */
[----:B------:R-:W-:-:S07]  /*13bd0*/  IMAD.MOV.U32 R15, RZ, RZ, -0x1 ;  /* 0xffffffffff0f7424 */ /* 0x000fce00078e00ff */
[----:B------:R-:W-:Y:S05]  /*13be0*/  WARPSYNC.COLLECTIVE R15, `(.L_x_509) ;  /* 0x000000000f0c7348 */ /* 0x000fea0003c00000 */
[----:B------:R-:W-:Y:S02]  /*13bf0*/  ELECT P6, UR62, PT ;  /* 0x00000000003e782f */ /* 0x000fe400038c0000 */
[----:B------:R-:W-:Y:S01]  /*13c00*/  MOV R14, UR62 ;  /* 0x0000003e000e7c02 */ /* 0x000fe20008000f00 */
[----:B------:R-:W-:Y:S10]  /*13c10*/  ENDCOLLECTIVE ;  /* 0x000000000000791b */ /* 0x000ff40003800000 */
.L_x_509:
[----:B------:R-:W-:Y:S05]  /*13c20*/  BSYNC B0 ;  /* 0x0000000000007941 */ /* 0x000fea0003800000 */
.L_x_508:
[----:B------:R-:W-:Y:S05]  /*13c30*/  BRA `(.L_x_510) ;  /* 0xfffffff8005c7947 */ /* 0x000fea000383ffff */
.L_x_497:
[----:B0-----:R0:W1:Y:S02]  /*13c40*/  SYNCS.PHASECHK.TRANS64.TRYWAIT P0, [R5+URZ], R2 ;  /* 0x00000002050075a7 */ /* 0x001064000800017f */
[----:B-1----:R-:W-:Y:S05]  /*13c50*/  @!P0 NANOSLEEP.SYNCS 0x989680 ;  /* 0x009896800000895d */ /* 0x002fea0003900000 */
[----:B------:R-:W1:Y:S02]  /*13c60*/  @!P0 SYNCS.PHASECHK.TRANS64 P0, [R5+URZ], R2 ;  /* 0x00000002050085a7 */ /* 0x000e64000800007f */
[----:B-1----:R-:W-:Y:S05]  /*13c70*/  @!P0 BRA `(.L_x_497) ;  /* 0xfffffffc00f08947 */ /* 0x002fea000383ffff */
[----:B------:R-:W-:Y:S05]  /*13c80*/  BRA `(.L_x_511) ;  /* 0xfffffff800847947 */ /* 0x000fea000383ffff */
.L_x_498:
[----:B0-----:R0:W1:Y:S02]  /*13c90*/  SYNCS.PHASECHK.TRANS64.TRYWAIT P0, [R7+URZ], R0 ;  /* 0x00000000070075a7 */ /* 0x001064000800017f */
[----:B-1----:R-:W-:Y:S05]  /*13ca0*/  @!P0 NANOSLEEP.SYNCS 0x989680 ;  /* 0x009896800000895d */ /* 0x002fea0003900000 */
[----:B------:R-:W1:Y:S02]  /*13cb0*/  @!P0 SYNCS.PHASECHK.TRANS64 P0, [R7+URZ], R0 ;  /* 0x00000000070085a7 */ /* 0x000e64000800007f */
[----:B-1----:R-:W-:Y:S05]  /*13cc0*/  @!P0 BRA `(.L_x_498) ;  /* 0xfffffffc00f08947 */ /* 0x002fea000383ffff */
[----:B------:R-:W-:Y:S05]  /*13cd0*/  BRA `(.L_x_512) ;  /* 0xfffffff800947947 */ /* 0x000fea000383ffff */
.L_x_499:
[----:B0-----:R0:W1:Y:S02]  /*13ce0*/  SYNCS.PHASECHK.TRANS64.TRYWAIT P0, [R7+URZ], R0 ;  /* 0x00000000070075a7 */ /* 0x001064000800017f */
[----:B-1----:R-:W-:Y:S05]  /*13cf0*/  @!P0 NANOSLEEP.SYNCS 0x989680 ;  /* 0x009896800000895d */ /* 0x002fea0003900000 */
[----:B------:R-:W1:Y:S02]  /*13d00*/  @!P0 SYNCS.PHASECHK.TRANS64 P0, [R7+URZ], R0 ;  /* 0x00000000070085a7 */ /* 0x000e64000800007f */
[----:B-1----:R-:W-:Y:S05]  /*13d10*/  @!P0 BRA `(.L_x_499) ;  /* 0xfffffffc00f08947 */ /* 0x002fea000383ffff */
[----:B------:R-:W-:Y:S05]  /*13d20*/  BRA `(.L_x_513) ;  /* 0xfffffff800a47947 */ /* 0x000fea000383ffff */
.L_x_500:
[----:B0-----:R0:W1:Y:S02]  /*13d30*/  SYNCS.PHASECHK.TRANS64.TRYWAIT P0, [R7+URZ], R0 ;  /* 0x00000000070075a7 */ /* 0x001064000800017f */
[----:B-1----:R-:W-:Y:S05]  /*13d40*/  @!P0 NANOSLEEP.SYNCS 0x989680 ;  /* 0x009896800000895d */ /* 0x002fea0003900000 */
[----:B------:R-:W1:Y:S02]  /*13d50*/  @!P0 SYNCS.PHASECHK.TRANS64 P0, [R7+URZ], R0 ;  /* 0x00000000070085a7 */ /* 0x000e64000800007f */
[----:B-1----:R-:W-:Y:S05]  /*13d60*/  @!P0 BRA `(.L_x_500) ;  /* 0xfffffffc00f08947 */ /* 0x002fea000383ffff */
[----:B------:R-:W-:Y:S05]  /*13d70*/  BRA `(.L_x_514) ;  /* 0xfffffff800b47947 */ /* 0x000fea000383ffff */
.L_x_501:
[----:B0-----:R0:W1:Y:S02]  /*13d80*/  SYNCS.PHASECHK.TRANS64.TRYWAIT P0, [R7+URZ], R0 ;  /* 0x00000000070075a7 */ /* 0x001064000800017f */
[----:B-1----:R-:W-:Y:S05]  /*13d90*/  @!P0 NANOSLEEP.SYNCS 0x989680 ;  /* 0x009896800000895d */ /* 0x002fea0003900000 */
[----:B------:R-:W1:Y:S02]  /*13da0*/  @!P0 SYNCS.PHASECHK.TRANS64 P0, [R7+URZ], R0 ;  /* 0x00000000070085a7 */ /* 0x000e64000800007f */
[----:B-1----:R-:W-:Y:S05]  /*13db0*/  @!P0 BRA `(.L_x_501) ;  /* 0xfffffffc00f08947 */ /* 0x002fea000383ffff */
[----:B------:R-:W-:Y:S05]  /*13dc0*/  BRA `(.L_x_515) ;  /* 0xfffffff800c47947 */ /* 0x000fea000383ffff */
.L_x_502:
[----:B0-----:R0:W1:Y:S02]  /*13dd0*/  SYNCS.PHASECHK.TRANS64.TRYWAIT P0, [R7+URZ], R0 ;  /* 0x00000000070075a7 */ /* 0x001064000800017f */
[----:B-1----:R-:W-:Y:S05]  /*13de0*/  @!P0 NANOSLEEP.SYNCS 0x989680 ;  /* 0x009896800000895d */ /* 0x002fea0003900000 */
[----:B------:R-:W1:Y:S02]  /*13df0*/  @!P0 SYNCS.PHASECHK.TRANS64 P0, [R7+URZ], R0 ;  /* 0x00000000070085a7 */ /* 0x000e64000800007f */
[----:B-1----:R-:W-:Y:S05]  /*13e00*/  @!P0 BRA `(.L_x_502) ;  /* 0xfffffffc00f08947 */ /* 0x002fea000383ffff */
[----:B------:R-:W-:Y:S05]  /*13e10*/  BRA `(.L_x_516) ;  /* 0xfffffff800d47947 */ /* 0x000fea000383ffff */
.L_x_517:
[----:B------:R-:W-:-:S00]  /*13e20*/  BRA `(.L_x_517) ;  /* 0xfffffffc00fc7947 */ /* 0x000fc0000383ffff */
[----:B------:R-:W-:-:S00]  /*13e30*/  NOP ;  /* 0x0000000000007918 */ /* 0x000fc00000000000 */
        /* <DEDUP_REMOVED lines=12> */
.L_x_518:


//--------------------- .nv.global.init           --------------------------
	.section	.nv.global.init,"aw",@progbits
.nv.global.init:
	.type		$str$22,@object
	.size		$str$22,($str$23 - $str$22)
$str$22:
        /*0000*/ 	.byte	0x6b, 0x5f, 0x74, 0x69, 0x6c, 0x65, 0x5f, 0x63, 0x6f, 0x75, 0x6e, 0x74, 0x20, 0x3e, 0x3d, 0x20
        /*0010*/ 	.byte	0x31, 0x00
	.type		$str$23,@object
	.size		$str$23,(__unnamed_1 - $str$23)
$str$23:
        /*0012*/ 	.byte	0x2f, 0x74, 0x6d, 0x70, 0x2f, 0x63, 0x75, 0x74, 0x6c, 0x61, 0x73, 0x73, 0x5f, 0x73, 0x77, 0x65
        /*0022*/ 	.byte	0x65, 0x70, 0x5f, 0x73, 0x72, 0x63, 0x2f, 0x69, 0x6e, 0x63, 0x6c, 0x75, 0x64, 0x65, 0x2f, 0x63
        /*0032*/ 	.byte	0x75, 0x74, 0x6c, 0x61, 0x73, 0x73, 0x2f, 0x67, 0x65, 0x6d, 0x6d, 0x2f, 0x63, 0x6f, 0x6c, 0x6c
        /*0042*/ 	.byte	0x65, 0x63, 0x74, 0x69, 0x76, 0x65, 0x2f, 0x73, 0x6d, 0x39, 0x30, 0x5f, 0x6d, 0x6d, 0x61, 0x5f
        /*0052*/ 	.byte	0x74, 0x6d, 0x61, 0x5f, 0x67, 0x6d, 0x6d, 0x61, 0x5f, 0x73, 0x73, 0x5f, 0x77, 0x61, 0x72, 0x70
        /*0062*/ 	.byte	0x73, 0x70, 0x65, 0x63, 0x69, 0x61, 0x6c, 0x69, 0x7a, 0x65, 0x64, 0x2e, 0x68, 0x70, 0x70, 0x00
	.type		__unnamed_1,@object
	.size		__unnamed_1,(.L_0 - __unnamed_1)
__unnamed_1:
        /* <DEDUP_REMOVED lines=181> */
.L_0:


//--------------------- .nv.shared._ZN7cutlass13device_kernelINS_4gemm6kernel13GemmUniversalIN4cute5tupleIJiiiiEEENS1_10collective13CollectiveMmaINS1_34MainloopSm90TmaGmmaWarpSpecializedILi7ENS5_IJNS4_1CILi1EEESB_SB_EEENS1_35KernelTmaWarpSpecializedCooperativeEEENS5_IJNSA_ILi256EEENSA_ILi224EEENSA_ILi32EEEEEENS_6half_tENS5_IJlSB_lEEESJ_SK_NS4_8TiledMMAINS4_8MMA_AtomIJNS4_4SM904GMMA25MMA_64x32x16_F32F16F16_SSILNSO_5MajorE0ELSQ_0ELNSO_7ScaleInE1ELSR_1EEEEEENS4_6LayoutINS5_IJNSA_ILi2EEESB_SB_EEENS5_IJSB_NSA_ILi0EEESX_EEEEENS5_IJNS4_10UnderscoreES10_S10_EEEEENS4_13SM90_TMA_LOADENS4_14ComposedLayoutINS4_7SwizzleILi2ELi4ELi3EEENS4_18smem_ptr_flag_bitsILi16EEENSU_INS5_IJNSA_ILi8EEESH_EEENS5_IJSH_SB_EEEEEEEvNS4_8identityES13_S1D_vS1E_EENS_8epilogue10collective6detail29Sm90TmaWarpSpecializedAdapterINS1H_15DefaultEpilogueISJ_SK_SK_NS1G_6thread17LinearCombinationISJ_Li1EffLNS1L_9ScaleType4KindE0ELNS_15FloatRoundStyleE2ESJ_EENS1_15EpilogueDefaultEEEEEvvEEEEvNT_6ParamsE --------------------------
	.section	.nv.shared._ZN7cutlass13device_kernelINS_4gemm6kernel13GemmUniversalIN4cute5tupleIJiiiiEEENS1_10collective13CollectiveMmaINS1_34MainloopSm90TmaGmmaWarpSpecializedILi7ENS5_IJNS4_1CILi1EEESB_SB_EEENS1_35KernelTmaWarpSpecializedCooperativeEEENS5_IJNSA_ILi256EEENSA_ILi224EEENSA_ILi32EEEEEENS_6half_tENS5_IJlSB_lEEESJ_SK_NS4_8TiledMMAINS4_8MMA_AtomIJNS4_4SM904GMMA25MMA_64x32x16_F32F16F16_SSILNSO_5MajorE0ELSQ_0ELNSO_7ScaleInE1ELSR_1EEEEEENS4_6LayoutINS5_IJNSA_ILi2EEESB_SB_EEENS5_IJSB_NSA_ILi0EEESX_EEEEENS5_IJNS4_10UnderscoreES10_S10_EEEEENS4_13SM90_TMA_LOADENS4_14ComposedLayoutINS4_7SwizzleILi2ELi4ELi3EEENS4_18smem_ptr_flag_bitsILi16EEENSU_INS5_IJNSA_ILi8EEESH_EEENS5_IJSH_SB_EEEEEEEvNS4_8identityES13_S1D_vS1E_EENS_8epilogue10collective6detail29Sm90TmaWarpSpecializedAdapterINS1H_15DefaultEpilogueISJ_SK_SK_NS1G_6thread17LinearCombinationISJ_Li1EffLNS1L_9ScaleType4KindE0ELNS_15FloatRoundStyleE2ESJ_EENS1_15EpilogueDefaultEEEEEvvEEEEvNT_6ParamsE,"aw",@nobits
	.sectionflags	@""
	.align	16
	.zero		1024


//--------------------- .nv.shared.reserved.0     --------------------------
	.section	.nv.shared.reserved.0,"aw",@nobits
	.weak		__nv_reservedSMEM_offset_0_alias
	.size		__nv_reservedSMEM_offset_0_alias, 0, 0
	.other		__nv_reservedSMEM_offset_0_alias,@"STO_CUDA_RESERVED_SHARED STV_DEFAULT"
__nv_reservedSMEM_offset_0_alias:
	.zero		0


//--------------------- .nv.global                --------------------------
	.section	.nv.global,"aw",@nobits
.nv.global:
	.type		_ZN39_INTERNAL_e2332b5d_4_k_cu_d806ea2e_35464cute1_E,@object
	.size		_ZN39_INTERNAL_e2332b5d_4_k_cu_d806ea2e_35464cute1_E,(_ZN39_INTERNAL_e2332b5d_4_k_cu_d806ea2e_35464cuda3std3__45__cpo6cbeginE - _ZN39_INTERNAL_e2332b5d_4_k_cu_d806ea2e_35464cute1_E)
_ZN39_INTERNAL_e2332b5d_4_k_cu_d806ea2e_35464cute1_E:
	.zero		1
	.type		_ZN39_INTERNAL_e2332b5d_4_k_cu_d806ea2e_35464cuda3std3__45__cpo6cbeginE,@object
	.size		_ZN39_INTERNAL_e2332b5d_4_k_cu_d806ea2e_35464cuda3std3__45__cpo6cbeginE,(_ZN39_INTERNAL_e2332b5d_4_k_cu_d806ea2e_35464cuda3std3__48in_placeE - _ZN39_INTERNAL_e2332b5d_4_k_cu_d806ea2e_35464cuda3std3__45__cpo6cbeginE)
_ZN39_INTERNAL_e2332b5d_4_k_cu_d806ea2e_35464cuda3std3__45__cpo6cbeginE:
	.zero		1
	.type		_ZN39_INTERNAL_e2332b5d_4_k_cu_d806ea2e_35464cuda3std3__48in_placeE,@object
	.size		_ZN39_INTERNAL_e2332b5d_4_k_cu_d806ea2e_35464cuda3std3__48in_placeE,(_ZN39_INTERNAL_e2332b5d_4_k_cu_d806ea2e_35464cuda3std6ranges3__45__cpo9iter_moveE - _ZN39_INTERNAL_e2332b5d_4_k_cu_d806ea2e_35464cuda3std3__48in_placeE)
_ZN39_INTERNAL_e2332b5d_4_k_cu_d806ea2e_35464cuda3std3__48in_placeE:
	.zero		1
	.type		_ZN39_INTERNAL_e2332b5d_4_k_cu_d806ea2e_35464cuda3std6ranges3__45__cpo9iter_moveE,@object
	.size		_ZN39_INTERNAL_e2332b5d_4_k_cu_d806ea2e_35464cuda3std6ranges3__45__cpo9iter_moveE,(_ZN39_INTERNAL_e2332b5d_4_k_cu_d806ea2e_35464cuda3std3__45__cpo5beginE - _ZN39_INTERNAL_e2332b5d_4_k_cu_d806ea2e_35464cuda3std6ranges3__45__cpo9iter_moveE)
_ZN39_INTERNAL_e2332b5d_4_k_cu_d806ea2e_35464cuda3std6ranges3__45__cpo9iter_moveE:
	.zero		1
	.type		_ZN39_INTERNAL_e2332b5d_4_k_cu_d806ea2e_35464cuda3std3__45__cpo5beginE,@object
	.size		_ZN39_INTERNAL_e2332b5d_4_k_cu_d806ea2e_35464cuda3std3__45__cpo5beginE,(_ZN39_INTERNAL_e2332b5d_4_k_cu_d806ea2e_35464cuda3std3__441_GLOBAL__N__e2332b5d_4_k_cu_d806ea2e_35466ignoreE - _ZN39_INTERNAL_e2332b5d_4_k_cu_d806ea2e_35464cuda3std3__45__cpo5beginE)
_ZN39_INTERNAL_e2332b5d_4_k_cu_d806ea2e_35464cuda3std3__45__cpo5beginE:
	.zero		1
	.type		_ZN39_INTERNAL_e2332b5d_4_k_cu_d806ea2e_35464cuda3std3__441_GLOBAL__N__e2332b5d_4_k_cu_d806ea2e_35466ignoreE,@object
	.size		_ZN39_INTERNAL_e2332b5d_4_k_cu_d806ea2e_35464cuda3std3__441_GLOBAL__N__e2332b5d_4_k_cu_d806ea2e_35466ignoreE,(_ZN39_INTERNAL_e2332b5d_4_k_cu_d806ea2e_35464cute7productE - _ZN39_INTERNAL_e2332b5d_4_k_cu_d806ea2e_35464cuda3std3__441_GLOBAL__N__e2332b5d_4_k_cu_d806ea2e_35466ignoreE)
_ZN39_INTERNAL_e2332b5d_4_k_cu_d806ea2e_35464cuda3std3__441_GLOBAL__N__e2332b5d_4_k_cu_d806ea2e_35466ignoreE:
	.zero		1
	.type		_ZN39_INTERNAL_e2332b5d_4_k_cu_d806ea2e_35464cute7productE,@object
	.size		_ZN39_INTERNAL_e2332b5d_4_k_cu_d806ea2e_35464cute7productE,(_ZN39_INTERNAL_e2332b5d_4_k_cu_d806ea2e_35464cuda3std3__45__cpo3endE - _ZN39_INTERNAL_e2332b5d_4_k_cu_d806ea2e_35464cute7productE)
_ZN39_INTERNAL_e2332b5d_4_k_cu_d806ea2e_35464cute7productE:
	.zero		1
	.type		_ZN39_INTERNAL_e2332b5d_4_k_cu_d806ea2e_35464cuda3std3__45__cpo3endE,@object
	.size		_ZN39_INTERNAL_e2332b5d_4_k_cu_d806ea2e_35464cuda3std3__45__cpo3endE,(_ZN39_INTERNAL_e2332b5d_4_k_cu_d806ea2e_35464cuda3std3__419piecewise_constructE - _ZN39_INTERNAL_e2332b5d_4_k_cu_d806ea2e_35464cuda3std3__45__cpo3endE)
_ZN39_INTERNAL_e2332b5d_4_k_cu_d806ea2e_35464cuda3std3__45__cpo3endE:
	.zero		1
	.type		_ZN39_INTERNAL_e2332b5d_4_k_cu_d806ea2e_35464cuda3std3__419piecewise_constructE,@object
	.size		_ZN39_INTERNAL_e2332b5d_4_k_cu_d806ea2e_35464cuda3std3__419piecewise_constructE,(_ZN39_INTERNAL_e2332b5d_4_k_cu_d806ea2e_35464cuda3std3__45__cpo4cendE - _ZN39_INTERNAL_e2332b5d_4_k_cu_d806ea2e_35464cuda3std3__419piecewise_constructE)
_ZN39_INTERNAL_e2332b5d_4_k_cu_d806ea2e_35464cuda3std3__419piecewise_constructE:
	.zero		1
	.type		_ZN39_INTERNAL_e2332b5d_4_k_cu_d806ea2e_35464cuda3std3__45__cpo4cendE,@object
	.size		_ZN39_INTERNAL_e2332b5d_4_k_cu_d806ea2e_35464cuda3std3__45__cpo4cendE,(_ZN39_INTERNAL_e2332b5d_4_k_cu_d806ea2e_35464cuda3std6ranges3__45__cpo4swapE - _ZN39_INTERNAL_e2332b5d_4_k_cu_d806ea2e_35464cuda3std3__45__cpo4cendE)
_ZN39_INTERNAL_e2332b5d_4_k_cu_d806ea2e_35464cuda3std3__45__cpo4cendE:
	.zero		1
	.type		_ZN39_INTERNAL_e2332b5d_4_k_cu_d806ea2e_35464cuda3std6ranges3__45__cpo4swapE,@object
	.size		_ZN39_INTERNAL_e2332b5d_4_k_cu_d806ea2e_35464cuda3std6ranges3__45__cpo4swapE,(.L_8 - _ZN39_INTERNAL_e2332b5d_4_k_cu_d806ea2e_35464cuda3std6ranges3__45__cpo4swapE)
_ZN39_INTERNAL_e2332b5d_4_k_cu_d806ea2e_35464cuda3std6ranges3__45__cpo4swapE:
	.zero		1
.L_8:


//--------------------- .nv.constant0._ZN7cutlass13device_kernelINS_4gemm6kernel13GemmUniversalIN4cute5tupleIJiiiiEEENS1_10collective13CollectiveMmaINS1_34MainloopSm90TmaGmmaWarpSpecializedILi7ENS5_IJNS4_1CILi1EEESB_SB_EEENS1_35KernelTmaWarpSpecializedCooperativeEEENS5_IJNSA_ILi256EEENSA_ILi224EEENSA_ILi32EEEEEENS_6half_tENS5_IJlSB_lEEESJ_SK_NS4_8TiledMMAINS4_8MMA_AtomIJNS4_4SM904GMMA25MMA_64x32x16_F32F16F16_SSILNSO_5MajorE0ELSQ_0ELNSO_7ScaleInE1ELSR_1EEEEEENS4_6LayoutINS5_IJNSA_ILi2EEESB_SB_EEENS5_IJSB_NSA_ILi0EEESX_EEEEENS5_IJNS4_10UnderscoreES10_S10_EEEEENS4_13SM90_TMA_LOADENS4_14ComposedLayoutINS4_7SwizzleILi2ELi4ELi3EEENS4_18smem_ptr_flag_bitsILi16EEENSU_INS5_IJNSA_ILi8EEESH_EEENS5_IJSH_SB_EEEEEEEvNS4_8identityES13_S1D_vS1E_EENS_8epilogue10collective6detail29Sm90TmaWarpSpecializedAdapterINS1H_15DefaultEpilogueISJ_SK_SK_NS1G_6thread17LinearCombinationISJ_Li1EffLNS1L_9ScaleType4KindE0ELNS_15FloatRoundStyleE2ESJ_EENS1_15EpilogueDefaultEEEEEvvEEEEvNT_6ParamsE --------------------------
	.section	.nv.constant0._ZN7cutlass13device_kernelINS_4gemm6kernel13GemmUniversalIN4cute5tupleIJiiiiEEENS1_10collective13CollectiveMmaINS1_34MainloopSm90TmaGmmaWarpSpecializedILi7ENS5_IJNS4_1CILi1EEESB_SB_EEENS1_35KernelTmaWarpSpecializedCooperativeEEENS5_IJNSA_ILi256EEENSA_ILi224EEENSA_ILi32EEEEEENS_6half_tENS5_IJlSB_lEEESJ_SK_NS4_8TiledMMAINS4_8MMA_AtomIJNS4_4SM904GMMA25MMA_64x32x16_F32F16F16_SSILNSO_5MajorE0ELSQ_0ELNSO_7ScaleInE1ELSR_1EEEEEENS4_6LayoutINS5_IJNSA_ILi2EEESB_SB_EEENS5_IJSB_NSA_ILi0EEESX_EEEEENS5_IJNS4_10UnderscoreES10_S10_EEEEENS4_13SM90_TMA_LOADENS4_14ComposedLayoutINS4_7SwizzleILi2ELi4ELi3EEENS4_18smem_ptr_flag_bitsILi16EEENSU_INS5_IJNSA_ILi8EEESH_EEENS5_IJSH_SB_EEEEEEEvNS4_8identityES13_S1D_vS1E_EENS_8epilogue10collective6detail29Sm90TmaWarpSpecializedAdapterINS1H_15DefaultEpilogueISJ_SK_SK_NS1G_6thread17LinearCombinationISJ_Li1EffLNS1L_9ScaleType4KindE0ELNS_15FloatRoundStyleE2ESJ_EENS1_15EpilogueDefaultEEEEEvvEEEEvNT_6ParamsE,"a",@progbits
	.sectionflags	@""
	.align	4
.nv.constant0._ZN7cutlass13device_kernelINS_4gemm6kernel13GemmUniversalIN4cute5tupleIJiiiiEEENS1_10collective13CollectiveMmaINS1_34MainloopSm90TmaGmmaWarpSpecializedILi7ENS5_IJNS4_1CILi1EEESB_SB_EEENS1_35KernelTmaWarpSpecializedCooperativeEEENS5_IJNSA_ILi256EEENSA_ILi224EEENSA_ILi32EEEEEENS_6half_tENS5_IJlSB_lEEESJ_SK_NS4_8TiledMMAINS4_8MMA_AtomIJNS4_4SM904GMMA25MMA_64x32x16_F32F16F16_SSILNSO_5MajorE0ELSQ_0ELNSO_7ScaleInE1ELSR_1EEEEEENS4_6LayoutINS5_IJNSA_ILi2EEESB_SB_EEENS5_IJSB_NSA_ILi0EEESX_EEEEENS5_IJNS4_10UnderscoreES10_S10_EEEEENS4_13SM90_TMA_LOADENS4_14ComposedLayoutINS4_7SwizzleILi2ELi4ELi3EEENS4_18smem_ptr_flag_bitsILi16EEENSU_INS5_IJNSA_ILi8EEESH_EEENS5_IJSH_SB_EEEEEEEvNS4_8identityES13_S1D_vS1E_EENS_8epilogue10collective6detail29Sm90TmaWarpSpecializedAdapterINS1H_15DefaultEpilogueISJ_SK_SK_NS1G_6thread17LinearCombinationISJ_Li1EffLNS1L_9ScaleType4KindE0ELNS_15FloatRoundStyleE2ESJ_EENS1_15EpilogueDefaultEEEEEvvEEEEvNT_6ParamsE:
	.zero		1664


//--------------------- SYMBOLS --------------------------

	.type		.nv.reservedSmem.offset0,@object
	.size		.nv.reservedSmem.offset0,0x4
	.type		__assertfail,@function
